	.target	sm_90a

	.elftype	@"ET_EXEC"


//--------------------- .note.nv.tkinfo           --------------------------
	.section	.note.nv.tkinfo,"",@"SHT_NOTE"
	.sectionflags	@"SHF_NOTE_NV_TKINFO"
	.tkinfo
        /*0018*/ 	.word	0x00000002
        /*0030*/ 	.string	""
        /*0030*/ 	.string	"ptxas"
        /*0030*/ 	.string	"Cuda compilation tools, release 13.0, V13.0.88"
        /*0030*/ 	.string	"Build cuda_13.0.r13.0/compiler.36424714_0"
        /*0030*/ 	.string	"-arch sm_90a -m 64 "



//--------------------- .note.nv.cuinfo           --------------------------
	.section	.note.nv.cuinfo,"",@"SHT_NOTE"
	.sectionflags	@"SHF_NOTE_NV_CUINFO"
        /*0018*/ 	.short	0x0002
        /*001a*/ 	.short	0x005a
        /*001c*/ 	.short	0x0082
	.zero		2


//--------------------- .nv.info                  --------------------------
	.section	.nv.info,"",@"SHT_CUDA_INFO"
	.align	4


	//----- nvinfo : EIATTR_REGCOUNT
	.align		4
        /*0000*/ 	.byte	0x04, 0x2f
        /*0002*/ 	.short	(.L_12 - .L_11)
	.align		4
.L_11:
        /*0004*/ 	.word	index@(_ZN7cutlass13device_kernelINS_4gemm6kernel13GemmUniversalIN4cute5tupleIJiiiiEEENS1_10collective13CollectiveMmaINS1_37MainloopSm90TmaGmmaWarpSpecializedFP8ILi28ENS5_IJNS4_1CILi2EEENSA_ILi1EEESC_EEENS1_32KernelTmaWarpSpecializedPingpongEEENS5_IJNSA_ILi64EEESG_SG_EEENS_12float_e4m3_tENS5_IJlSC_lEEESI_SJ_NS4_8TiledMMAINS4_8MMA_AtomIJNS4_4SM904GMMA30MMA_64x64x32_F32E4M3E4M3_SS_TNILNSN_7ScaleInE1ELSP_1EEEEEENS4_6LayoutINS5_IJSC_SC_SC_EEENS5_IJNSA_ILi0EEESU_SU_EEEEENS5_IJNS4_10UnderscoreESX_SX_EEEEENS4_13SM90_TMA_LOADENS4_14ComposedLayoutINS4_7SwizzleILi2ELi4ELi3EEENS4_18smem_ptr_flag_bitsILi8EEENSS_INS5_IJNSA_ILi8EEESG_EEENS5_IJSG_SC_EEEEEEEvNS4_8identityENS4_23SM90_TMA_LOAD_MULTICASTES1A_vS1B_EENS_8epilogue10collective6detail29Sm90TmaWarpSpecializedAdapterINS1F_15DefaultEpilogueISI_SJ_SJ_NS1E_6thread17LinearCombinationISI_Li1EffLNS1J_9ScaleType4KindE0ELNS_15FloatRoundStyleE2ESI_EENS1_15EpilogueDefaultEEEEEvvEEEEvNT_6ParamsE)
        /*0008*/ 	.word	0x000000a8


	//----- nvinfo : EIATTR_FRAME_SIZE
	.align		4
.L_12:
        /*000c*/ 	.byte	0x04, 0x11
        /*000e*/ 	.short	(.L_14 - .L_13)
	.align		4
.L_13:
        /*0010*/ 	.word	index@(_ZN7cutlass13device_kernelINS_4gemm6kernel13GemmUniversalIN4cute5tupleIJiiiiEEENS1_10collective13CollectiveMmaINS1_37MainloopSm90TmaGmmaWarpSpecializedFP8ILi28ENS5_IJNS4_1CILi2EEENSA_ILi1EEESC_EEENS1_32KernelTmaWarpSpecializedPingpongEEENS5_IJNSA_ILi64EEESG_SG_EEENS_12float_e4m3_tENS5_IJlSC_lEEESI_SJ_NS4_8TiledMMAINS4_8MMA_AtomIJNS4_4SM904GMMA30MMA_64x64x32_F32E4M3E4M3_SS_TNILNSN_7ScaleInE1ELSP_1EEEEEENS4_6LayoutINS5_IJSC_SC_SC_EEENS5_IJNSA_ILi0EEESU_SU_EEEEENS5_IJNS4_10UnderscoreESX_SX_EEEEENS4_13SM90_TMA_LOADENS4_14ComposedLayoutINS4_7SwizzleILi2ELi4ELi3EEENS4_18smem_ptr_flag_bitsILi8EEENSS_INS5_IJNSA_ILi8EEESG_EEENS5_IJSG_SC_EEEEEEEvNS4_8identityENS4_23SM90_TMA_LOAD_MULTICASTES1A_vS1B_EENS_8epilogue10collective6detail29Sm90TmaWarpSpecializedAdapterINS1F_15DefaultEpilogueISI_SJ_SJ_NS1E_6thread17LinearCombinationISI_Li1EffLNS1J_9ScaleType4KindE0ELNS_15FloatRoundStyleE2ESI_EENS1_15EpilogueDefaultEEEEEvvEEEEvNT_6ParamsE)
        /*0014*/ 	.word	0x00000000


	//----- nvinfo : EIATTR_MIN_STACK_SIZE
	.align		4
.L_14:
        /*0018*/ 	.byte	0x04, 0x12
        /*001a*/ 	.short	(.L_16 - .L_15)
	.align		4
.L_15:
        /*001c*/ 	.word	index@(_ZN7cutlass13device_kernelINS_4gemm6kernel13GemmUniversalIN4cute5tupleIJiiiiEEENS1_10collective13CollectiveMmaINS1_37MainloopSm90TmaGmmaWarpSpecializedFP8ILi28ENS5_IJNS4_1CILi2EEENSA_ILi1EEESC_EEENS1_32KernelTmaWarpSpecializedPingpongEEENS5_IJNSA_ILi64EEESG_SG_EEENS_12float_e4m3_tENS5_IJlSC_lEEESI_SJ_NS4_8TiledMMAINS4_8MMA_AtomIJNS4_4SM904GMMA30MMA_64x64x32_F32E4M3E4M3_SS_TNILNSN_7ScaleInE1ELSP_1EEEEEENS4_6LayoutINS5_IJSC_SC_SC_EEENS5_IJNSA_ILi0EEESU_SU_EEEEENS5_IJNS4_10UnderscoreESX_SX_EEEEENS4_13SM90_TMA_LOADENS4_14ComposedLayoutINS4_7SwizzleILi2ELi4ELi3EEENS4_18smem_ptr_flag_bitsILi8EEENSS_INS5_IJNSA_ILi8EEESG_EEENS5_IJSG_SC_EEEEEEEvNS4_8identityENS4_23SM90_TMA_LOAD_MULTICASTES1A_vS1B_EENS_8epilogue10collective6detail29Sm90TmaWarpSpecializedAdapterINS1F_15DefaultEpilogueISI_SJ_SJ_NS1E_6thread17LinearCombinationISI_Li1EffLNS1J_9ScaleType4KindE0ELNS_15FloatRoundStyleE2ESI_EENS1_15EpilogueDefaultEEEEEvvEEEEvNT_6ParamsE)
        /*0020*/ 	.word	0x00000000
.L_16:


//--------------------- .nv.compat                --------------------------
	.section	.nv.compat,"",@"SHT_CUDA_COMPAT_INFO"
	.align	4
        /*0000*/ 	.byte	0x02, 0x09, 0x01, 0x00, 0x02, 0x02, 0x04, 0x00, 0x02, 0x05, 0x05, 0x00, 0x03, 0x07, 0x01, 0x01
        /*0010*/ 	.byte	0x02, 0x03, 0x01, 0x00, 0x02, 0x06, 0x01, 0x00, 0x04, 0x0b, 0x08, 0x00, 0x00, 0x00, 0x00, 0x00
        /*0020*/ 	.byte	0x00, 0x00, 0x00, 0x00


//--------------------- .nv.info._ZN7cutlass13device_kernelINS_4gemm6kernel13GemmUniversalIN4cute5tupleIJiiiiEEENS1_10collective13CollectiveMmaINS1_37MainloopSm90TmaGmmaWarpSpecializedFP8ILi28ENS5_IJNS4_1CILi2EEENSA_ILi1EEESC_EEENS1_32KernelTmaWarpSpecializedPingpongEEENS5_IJNSA_ILi64EEESG_SG_EEENS_12float_e4m3_tENS5_IJlSC_lEEESI_SJ_NS4_8TiledMMAINS4_8MMA_AtomIJNS4_4SM904GMMA30MMA_64x64x32_F32E4M3E4M3_SS_TNILNSN_7ScaleInE1ELSP_1EEEEEENS4_6LayoutINS5_IJSC_SC_SC_EEENS5_IJNSA_ILi0EEESU_SU_EEEEENS5_IJNS4_10UnderscoreESX_SX_EEEEENS4_13SM90_TMA_LOADENS4_14ComposedLayoutINS4_7SwizzleILi2ELi4ELi3EEENS4_18smem_ptr_flag_bitsILi8EEENSS_INS5_IJNSA_ILi8EEESG_EEENS5_IJSG_SC_EEEEEEEvNS4_8identityENS4_23SM90_TMA_LOAD_MULTICASTES1A_vS1B_EENS_8epilogue10collective6detail29Sm90TmaWarpSpecializedAdapterINS1F_15DefaultEpilogueISI_SJ_SJ_NS1E_6thread17LinearCombinationISI_Li1EffLNS1J_9ScaleType4KindE0ELNS_15FloatRoundStyleE2ESI_EENS1_15EpilogueDefaultEEEEEvvEEEEvNT_6ParamsE --------------------------
	.section	.nv.info._ZN7cutlass13device_kernelINS_4gemm6kernel13GemmUniversalIN4cute5tupleIJiiiiEEENS1_10collective13CollectiveMmaINS1_37MainloopSm90TmaGmmaWarpSpecializedFP8ILi28ENS5_IJNS4_1CILi2EEENSA_ILi1EEESC_EEENS1_32KernelTmaWarpSpecializedPingpongEEENS5_IJNSA_ILi64EEESG_SG_EEENS_12float_e4m3_tENS5_IJlSC_lEEESI_SJ_NS4_8TiledMMAINS4_8MMA_AtomIJNS4_4SM904GMMA30MMA_64x64x32_F32E4M3E4M3_SS_TNILNSN_7ScaleInE1ELSP_1EEEEEENS4_6LayoutINS5_IJSC_SC_SC_EEENS5_IJNSA_ILi0EEESU_SU_EEEEENS5_IJNS4_10UnderscoreESX_SX_EEEEENS4_13SM90_TMA_LOADENS4_14ComposedLayoutINS4_7SwizzleILi2ELi4ELi3EEENS4_18smem_ptr_flag_bitsILi8EEENSS_INS5_IJNSA_ILi8EEESG_EEENS5_IJSG_SC_EEEEEEEvNS4_8identityENS4_23SM90_TMA_LOAD_MULTICASTES1A_vS1B_EENS_8epilogue10collective6detail29Sm90TmaWarpSpecializedAdapterINS1F_15DefaultEpilogueISI_SJ_SJ_NS1E_6thread17LinearCombinationISI_Li1EffLNS1J_9ScaleType4KindE0ELNS_15FloatRoundStyleE2ESI_EENS1_15EpilogueDefaultEEEEEvvEEEEvNT_6ParamsE,"",@"SHT_CUDA_INFO"
	.sectionflags	@""
	.align	4


	//----- nvinfo : EIATTR_CUDA_API_VERSION
	.align		4
        /*0000*/ 	.byte	0x04, 0x37
        /*0002*/ 	.short	(.L_18 - .L_17)
.L_17:
        /*0004*/ 	.word	0x00000082


	//----- nvinfo : EIATTR_KPARAM_INFO
	.align		4
.L_18:
        /*0008*/ 	.byte	0x04, 0x17
        /*000a*/ 	.short	(.L_20 - .L_19)
.L_19:
        /*000c*/ 	.word	0x00000000
        /*0010*/ 	.short	0x0000
        /*0012*/ 	.short	0x0070
        /*0014*/ 	.byte	0x00, 0xf0, 0x01, 0x10


	//----- nvinfo : EIATTR_SPARSE_MMA_MASK
	.align		4
.L_20:
        /*0018*/ 	.byte	0x03, 0x50
        /*001a*/ 	.short	0x0000


	//----- nvinfo : EIATTR_MAXREG_COUNT
	.align		4
        /*001c*/ 	.byte	0x03, 0x1b
        /*001e*/ 	.short	0x00a8


	//----- nvinfo : EIATTR_NUM_BARRIERS
	.align		4
        /*0020*/ 	.byte	0x02, 0x4c
        /*0022*/ 	.byte	0x01
	.zero		1


	//----- nvinfo : EIATTR_MERCURY_ISA_VERSION
	.align		4
        /*0024*/ 	.byte	0x03, 0x5f
        /*0026*/ 	.short	0x0101


	//----- nvinfo : EIATTR_INT_WARP_WIDE_INSTR_OFFSETS
	.align		4
        /*0028*/ 	.byte	0x04, 0x31
        /*002a*/ 	.short	(.L_22 - .L_21)


	//   ....[0]....
.L_21:
        /*002c*/ 	.word	0x000007e0


	//   ....[1]....
        /*0030*/ 	.word	0x00000820


	//   ....[2]....
        /*0034*/ 	.word	0x00000860


	//   ....[3]....
        /*0038*/ 	.word	0x00000900


	//   ....[4]....
        /*003c*/ 	.word	0x00000920


	//   ....[5]....
        /*0040*/ 	.word	0x00000980


	//   ....[6]....
        /*0044*/ 	.word	0x00000a70


	//   ....[7]....
        /*0048*/ 	.word	0x00000ac0


	//   ....[8]....
        /*004c*/ 	.word	0x00002aa0


	//----- nvinfo : EIATTR_COOP_GROUP_MASK_REGIDS
	.align		4
.L_22:
        /*0050*/ 	.byte	0x04, 0x29
        /*0052*/ 	.short	(.L_24 - .L_23)


	//   ....[0]....
.L_23:
        /*0054*/ 	.word	0xffffffff


	//   ....[1]....
        /*0058*/ 	.word	0xffffffff


	//   ....[2]....
        /*005c*/ 	.word	0xffffffff


	//   ....[3]....
        /*0060*/ 	.word	0xffffffff


	//   ....[4]....
        /*0064*/ 	.word	0xffffffff


	//   ....[5]....
        /*0068*/ 	.word	0xffffffff


	//   ....[6]....
        /*006c*/ 	.word	0xffffffff


	//----- nvinfo : EIATTR_COOP_GROUP_INSTR_OFFSETS
	.align		4
.L_24:
        /*0070*/ 	.byte	0x04, 0x28
        /*0072*/ 	.short	(.L_26 - .L_25)


	//   ....[0]....
.L_25:
        /*0074*/ 	.word	0x00000060


	//   ....[1]....
        /*0078*/ 	.word	0x00000070


	//   ....[2]....
        /*007c*/ 	.word	0x00000130


	//   ....[3]....
        /*0080*/ 	.word	0x000005f0


	//   ....[4]....
        /*0084*/ 	.word	0x00000630


	//   ....[5]....
        /*0088*/ 	.word	0x000006b0


	//   ....[6]....
        /*008c*/ 	.word	0x00000c80


	//----- nvinfo : EIATTR_REG_RECONFIG
	.align		4
.L_26:
        /*0090*/ 	.byte	0x01, 0x54
	.zero		2


	//----- nvinfo : EIATTR_MBARRIER_INSTR_OFFSETS
	.align		4
        /*0094*/ 	.byte	0x04, 0x39
        /*0096*/ 	.short	(.L_28 - .L_27)


	//   ....[0]....
.L_27:
        /*0098*/ 	.word	0x00000250
        /*009c*/ 	.word	0x000000ff
        /*00a0*/ 	.word	0x00000000
        /*00a4*/ 	.short	0x0100
        /*00a6*/ 	.byte	0x08
	.zero		1


	//   ....[1]....
        /*00a8*/ 	.word	0x00000260
        /*00ac*/ 	.word	0x000000ff
        /*00b0*/ 	.word	0x000000e0
        /*00b4*/ 	.short	0x0100
        /*00b6*/ 	.byte	0x08
	.zero		1


	//   ....[2]....
        /*00b8*/ 	.word	0x00000270
        /*00bc*/ 	.word	0x000000ff
        /*00c0*/ 	.word	0x00000008
        /*00c4*/ 	.short	0x0100
        /*00c6*/ 	.byte	0x08
	.zero		1


	//   ....[3]....
        /*00c8*/ 	.word	0x00000280
        /*00cc*/ 	.word	0x000000ff
        /*00d0*/ 	.word	0x000000e8
        /*00d4*/ 	.short	0x0100
        /*00d6*/ 	.byte	0x08
	.zero		1


	//   ....[4]....
        /*00d8*/ 	.word	0x00000290
        /*00dc*/ 	.word	0x000000ff
        /*00e0*/ 	.word	0x00000010
        /*00e4*/ 	.short	0x0100
        /*00e6*/ 	.byte	0x08
	.zero		1


	//   ....[5]....
        /*00e8*/ 	.word	0x000002a0
        /*00ec*/ 	.word	0x000000ff
        /*00f0*/ 	.word	0x000000f0
        /*00f4*/ 	.short	0x0100
        /*00f6*/ 	.byte	0x08
	.zero		1


	//   ....[6]....
        /*00f8*/ 	.word	0x000002b0
        /*00fc*/ 	.word	0x000000ff
        /*0100*/ 	.word	0x00000018
        /*0104*/ 	.short	0x0100
        /*0106*/ 	.byte	0x08
	.zero		1


	//   ....[7]....
        /*0108*/ 	.word	0x000002c0
        /*010c*/ 	.word	0x000000ff
        /*0110*/ 	.word	0x000000f8
        /*0114*/ 	.short	0x0100
        /*0116*/ 	.byte	0x08
	.zero		1


	//   ....[8]....
        /*0118*/ 	.word	0x000002d0
        /*011c*/ 	.word	0x000000ff
        /*0120*/ 	.word	0x00000020
        /*0124*/ 	.short	0x0100
        /*0126*/ 	.byte	0x08
	.zero		1


	//   ....[9]....
        /*0128*/ 	.word	0x000002e0
        /*012c*/ 	.word	0x000000ff
        /*0130*/ 	.word	0x00000100
        /*0134*/ 	.short	0x0100
        /*0136*/ 	.byte	0x08
	.zero		1


	//   ....[10]....
        /*0138*/ 	.word	0x000002f0
        /*013c*/ 	.word	0x000000ff
        /*0140*/ 	.word	0x00000028
        /*0144*/ 	.short	0x0100
        /*0146*/ 	.byte	0x08
	.zero		1


	//   ....[11]....
        /*0148*/ 	.word	0x00000300
        /*014c*/ 	.word	0x000000ff
        /*0150*/ 	.word	0x00000108
        /*0154*/ 	.short	0x0100
        /*0156*/ 	.byte	0x08
	.zero		1


	//   ....[12]....
        /*0158*/ 	.word	0x00000310
        /*015c*/ 	.word	0x000000ff
        /*0160*/ 	.word	0x00000030
        /*0164*/ 	.short	0x0100
        /*0166*/ 	.byte	0x08
	.zero		1


	//   ....[13]....
        /*0168*/ 	.word	0x00000320
        /*016c*/ 	.word	0x000000ff
        /*0170*/ 	.word	0x00000110
        /*0174*/ 	.short	0x0100
        /*0176*/ 	.byte	0x08
	.zero		1


	//   ....[14]....
        /*0178*/ 	.word	0x00000330
        /*017c*/ 	.word	0x000000ff
        /*0180*/ 	.word	0x00000038
        /*0184*/ 	.short	0x0100
        /*0186*/ 	.byte	0x08
	.zero		1


	//   ....[15]....
        /*0188*/ 	.word	0x00000340
        /*018c*/ 	.word	0x000000ff
        /*0190*/ 	.word	0x00000118
        /*0194*/ 	.short	0x0100
        /*0196*/ 	.byte	0x08
	.zero		1


	//   ....[16]....
        /*0198*/ 	.word	0x00000350
        /*019c*/ 	.word	0x000000ff
        /*01a0*/ 	.word	0x00000040
        /*01a4*/ 	.short	0x0100
        /*01a6*/ 	.byte	0x08
	.zero		1


	//   ....[17]....
        /*01a8*/ 	.word	0x00000360
        /*01ac*/ 	.word	0x000000ff
        /*01b0*/ 	.word	0x00000120
        /*01b4*/ 	.short	0x0100
        /*01b6*/ 	.byte	0x08
	.zero		1


	//   ....[18]....
        /*01b8*/ 	.word	0x00000370
        /*01bc*/ 	.word	0x000000ff
        /*01c0*/ 	.word	0x00000048
        /*01c4*/ 	.short	0x0100
        /*01c6*/ 	.byte	0x08
	.zero		1


	//   ....[19]....
        /*01c8*/ 	.word	0x00000380
        /*01cc*/ 	.word	0x000000ff
        /*01d0*/ 	.word	0x00000128
        /*01d4*/ 	.short	0x0100
        /*01d6*/ 	.byte	0x08
	.zero		1


	//   ....[20]....
        /*01d8*/ 	.word	0x00000390
        /*01dc*/ 	.word	0x000000ff
        /*01e0*/ 	.word	0x00000050
        /*01e4*/ 	.short	0x0100
        /*01e6*/ 	.byte	0x08
	.zero		1


	//   ....[21]....
        /*01e8*/ 	.word	0x000003a0
        /*01ec*/ 	.word	0x000000ff
        /*01f0*/ 	.word	0x00000130
        /*01f4*/ 	.short	0x0100
        /*01f6*/ 	.byte	0x08
	.zero		1


	//   ....[22]....
        /*01f8*/ 	.word	0x000003b0
        /*01fc*/ 	.word	0x000000ff
        /*0200*/ 	.word	0x00000058
        /*0204*/ 	.short	0x0100
        /*0206*/ 	.byte	0x08
	.zero		1


	//   ....[23]....
        /*0208*/ 	.word	0x000003c0
        /*020c*/ 	.word	0x000000ff
        /*0210*/ 	.word	0x00000138
        /*0214*/ 	.short	0x0100
        /*0216*/ 	.byte	0x08
	.zero		1


	//   ....[24]....
        /*0218*/ 	.word	0x000003d0
        /*021c*/ 	.word	0x000000ff
        /*0220*/ 	.word	0x00000060
        /*0224*/ 	.short	0x0100
        /*0226*/ 	.byte	0x08
	.zero		1


	//   ....[25]....
        /*0228*/ 	.word	0x000003e0
        /*022c*/ 	.word	0x000000ff
        /*0230*/ 	.word	0x00000140
        /*0234*/ 	.short	0x0100
        /*0236*/ 	.byte	0x08
	.zero		1


	//   ....[26]....
        /*0238*/ 	.word	0x000003f0
        /*023c*/ 	.word	0x000000ff
        /*0240*/ 	.word	0x00000068
        /*0244*/ 	.short	0x0100
        /*0246*/ 	.byte	0x08
	.zero		1


	//   ....[27]....
        /*0248*/ 	.word	0x00000400
        /*024c*/ 	.word	0x000000ff
        /*0250*/ 	.word	0x00000148
        /*0254*/ 	.short	0x0100
        /*0256*/ 	.byte	0x08
	.zero		1


	//   ....[28]....
        /*0258*/ 	.word	0x00000410
        /*025c*/ 	.word	0x000000ff
        /*0260*/ 	.word	0x00000070
        /*0264*/ 	.short	0x0100
        /*0266*/ 	.byte	0x08
	.zero		1


	//   ....[29]....
        /*0268*/ 	.word	0x00000420
        /*026c*/ 	.word	0x000000ff
        /*0270*/ 	.word	0x00000150
        /*0274*/ 	.short	0x0100
        /*0276*/ 	.byte	0x08
	.zero		1


	//   ....[30]....
        /*0278*/ 	.word	0x00000430
        /*027c*/ 	.word	0x000000ff
        /*0280*/ 	.word	0x00000078
        /*0284*/ 	.short	0x0100
        /*0286*/ 	.byte	0x08
	.zero		1


	//   ....[31]....
        /*0288*/ 	.word	0x00000440
        /*028c*/ 	.word	0x000000ff
        /*0290*/ 	.word	0x00000158
        /*0294*/ 	.short	0x0100
        /*0296*/ 	.byte	0x08
	.zero		1


	//   ....[32]....
        /*0298*/ 	.word	0x00000450
        /*029c*/ 	.word	0x000000ff
        /*02a0*/ 	.word	0x00000080
        /*02a4*/ 	.short	0x0100
        /*02a6*/ 	.byte	0x08
	.zero		1


	//   ....[33]....
        /*02a8*/ 	.word	0x00000460
        /*02ac*/ 	.word	0x000000ff
        /*02b0*/ 	.word	0x00000160
        /*02b4*/ 	.short	0x0100
        /*02b6*/ 	.byte	0x08
	.zero		1


	//   ....[34]....
        /*02b8*/ 	.word	0x00000470
        /*02bc*/ 	.word	0x000000ff
        /*02c0*/ 	.word	0x00000088
        /*02c4*/ 	.short	0x0100
        /*02c6*/ 	.byte	0x08
	.zero		1


	//   ....[35]....
        /*02c8*/ 	.word	0x00000480
        /*02cc*/ 	.word	0x000000ff
        /*02d0*/ 	.word	0x00000168
        /*02d4*/ 	.short	0x0100
        /*02d6*/ 	.byte	0x08
	.zero		1


	//   ....[36]....
        /*02d8*/ 	.word	0x00000490
        /*02dc*/ 	.word	0x000000ff
        /*02e0*/ 	.word	0x00000090
        /*02e4*/ 	.short	0x0100
        /*02e6*/ 	.byte	0x08
	.zero		1


	//   ....[37]....
        /*02e8*/ 	.word	0x000004a0
        /*02ec*/ 	.word	0x000000ff
        /*02f0*/ 	.word	0x00000170
        /*02f4*/ 	.short	0x0100
        /*02f6*/ 	.byte	0x08
	.zero		1


	//   ....[38]....
        /*02f8*/ 	.word	0x000004b0
        /*02fc*/ 	.word	0x000000ff
        /*0300*/ 	.word	0x00000098
        /*0304*/ 	.short	0x0100
        /*0306*/ 	.byte	0x08
	.zero		1


	//   ....[39]....
        /*0308*/ 	.word	0x000004c0
        /*030c*/ 	.word	0x000000ff
        /*0310*/ 	.word	0x00000178
        /*0314*/ 	.short	0x0100
        /*0316*/ 	.byte	0x08
	.zero		1


	//   ....[40]....
        /*0318*/ 	.word	0x000004d0
        /*031c*/ 	.word	0x000000ff
        /*0320*/ 	.word	0x000000a0
        /*0324*/ 	.short	0x0100
        /*0326*/ 	.byte	0x08
	.zero		1


	//   ....[41]....
        /*0328*/ 	.word	0x000004e0
        /*032c*/ 	.word	0x000000ff
        /*0330*/ 	.word	0x00000180
        /*0334*/ 	.short	0x0100
        /*0336*/ 	.byte	0x08
	.zero		1


	//   ....[42]....
        /*0338*/ 	.word	0x000004f0
        /*033c*/ 	.word	0x000000ff
        /*0340*/ 	.word	0x000000a8
        /*0344*/ 	.short	0x0100
        /*0346*/ 	.byte	0x08
	.zero		1


	//   ....[43]....
        /*0348*/ 	.word	0x00000500
        /*034c*/ 	.word	0x000000ff
        /*0350*/ 	.word	0x00000188
        /*0354*/ 	.short	0x0100
        /*0356*/ 	.byte	0x08
	.zero		1


	//   ....[44]....
        /*0358*/ 	.word	0x00000510
        /*035c*/ 	.word	0x000000ff
        /*0360*/ 	.word	0x000000b0
        /*0364*/ 	.short	0x0100
        /*0366*/ 	.byte	0x08
	.zero		1


	//   ....[45]....
        /*0368*/ 	.word	0x00000520
        /*036c*/ 	.word	0x000000ff
        /*0370*/ 	.word	0x00000190
        /*0374*/ 	.short	0x0100
        /*0376*/ 	.byte	0x08
	.zero		1


	//   ....[46]....
        /*0378*/ 	.word	0x00000530
        /*037c*/ 	.word	0x000000ff
        /*0380*/ 	.word	0x000000b8
        /*0384*/ 	.short	0x0100
        /*0386*/ 	.byte	0x08
	.zero		1


	//   ....[47]....
        /*0388*/ 	.word	0x00000540
        /*038c*/ 	.word	0x000000ff
        /*0390*/ 	.word	0x00000198
        /*0394*/ 	.short	0x0100
        /*0396*/ 	.byte	0x08
	.zero		1


	//   ....[48]....
        /*0398*/ 	.word	0x00000550
        /*039c*/ 	.word	0x000000ff
        /*03a0*/ 	.word	0x000000c0
        /*03a4*/ 	.short	0x0100
        /*03a6*/ 	.byte	0x08
	.zero		1


	//   ....[49]....
        /*03a8*/ 	.word	0x00000560
        /*03ac*/ 	.word	0x000000ff
        /*03b0*/ 	.word	0x000001a0
        /*03b4*/ 	.short	0x0100
        /*03b6*/ 	.byte	0x08
	.zero		1


	//   ....[50]....
        /*03b8*/ 	.word	0x00000570
        /*03bc*/ 	.word	0x000000ff
        /*03c0*/ 	.word	0x000000c8
        /*03c4*/ 	.short	0x0100
        /*03c6*/ 	.byte	0x08
	.zero		1


	//   ....[51]....
        /*03c8*/ 	.word	0x00000580
        /*03cc*/ 	.word	0x000000ff
        /*03d0*/ 	.word	0x000001a8
        /*03d4*/ 	.short	0x0100
        /*03d6*/ 	.byte	0x08
	.zero		1


	//   ....[52]....
        /*03d8*/ 	.word	0x00000590
        /*03dc*/ 	.word	0x000000ff
        /*03e0*/ 	.word	0x000000d0
        /*03e4*/ 	.short	0x0100
        /*03e6*/ 	.byte	0x08
	.zero		1


	//   ....[53]....
        /*03e8*/ 	.word	0x000005a0
        /*03ec*/ 	.word	0x000000ff
        /*03f0*/ 	.word	0x000001b0
        /*03f4*/ 	.short	0x0100
        /*03f6*/ 	.byte	0x08
	.zero		1


	//   ....[54]....
        /*03f8*/ 	.word	0x000005b0
        /*03fc*/ 	.word	0x000000ff
        /*0400*/ 	.word	0x000000d8
        /*0404*/ 	.short	0x0100
        /*0406*/ 	.byte	0x08
	.zero		1


	//   ....[55]....
        /*0408*/ 	.word	0x000005c0
        /*040c*/ 	.word	0x000000ff
        /*0410*/ 	.word	0x000001b8
        /*0414*/ 	.short	0x0100
        /*0416*/ 	.byte	0x08
	.zero		1


	//   ....[56]....
        /*0418*/ 	.word	0x00000af0
        /*041c*/ 	.word	0x000000ff
        /*0420*/ 	.word	0x000001f0
        /*0424*/ 	.short	0x0100
        /*0426*/ 	.byte	0x08
	.zero		1


	//   ....[57]....
        /*0428*/ 	.word	0x00000b90
        /*042c*/ 	.word	0x000000ff
        /*0430*/ 	.word	0x000001f8
        /*0434*/ 	.short	0x0100
        /*0436*/ 	.byte	0x08
	.zero		1


	//   ....[58]....
        /*0438*/ 	.word	0x00000c00
        /*043c*/ 	.word	0x000000ff
        /*0440*/ 	.word	0x000001d0
        /*0444*/ 	.short	0x0100
        /*0446*/ 	.byte	0x09
	.zero		1


	//   ....[59]....
        /*0448*/ 	.word	0x00000c10
        /*044c*/ 	.word	0x000000ff
        /*0450*/ 	.word	0x000001d8
        /*0454*/ 	.short	0x0100
        /*0456*/ 	.byte	0x09
	.zero		1


	//   ....[60]....
        /*0458*/ 	.word	0x00000c20
        /*045c*/ 	.word	0x000000ff
        /*0460*/ 	.word	0x000001e0
        /*0464*/ 	.short	0x0100
        /*0466*/ 	.byte	0x09
	.zero		1


	//   ....[61]....
        /*0468*/ 	.word	0x00000c30
        /*046c*/ 	.word	0x000000ff
        /*0470*/ 	.word	0x000001e8
        /*0474*/ 	.short	0x0100
        /*0476*/ 	.byte	0x09
	.zero		1


	//   ....[62]....
        /*0478*/ 	.word	0x00001a10
        /*047c*/ 	.word	0x000000ff
        /*0480*/ 	.word	0xfffffff8
        /*0484*/ 	.short	0x010a
        /*0486*/ 	.byte	0x0f
	.zero		1


	//   ....[63]....
        /*0488*/ 	.word	0x00001ce0
        /*048c*/ 	.word	0x000000ff
        /*0490*/ 	.word	0x00000000
        /*0494*/ 	.short	0x010a
        /*0496*/ 	.byte	0x06
	.zero		1


	//   ....[64]....
        /*0498*/ 	.word	0x00001d20
        /*049c*/ 	.word	0x000000ff
        /*04a0*/ 	.word	0x00000000
        /*04a4*/ 	.short	0x010a
        /*04a6*/ 	.byte	0x06
	.zero		1


	//   ....[65]....
        /*04a8*/ 	.word	0x00002290
        /*04ac*/ 	.word	0x000000ff
        /*04b0*/ 	.word	0x00000000
        /*04b4*/ 	.short	0x010a
        /*04b6*/ 	.byte	0x09
	.zero		1


	//   ....[66]....
        /*04b8*/ 	.word	0x000022d0
        /*04bc*/ 	.word	0x000000ff
        /*04c0*/ 	.word	0x00000000
        /*04c4*/ 	.short	0x010a
        /*04c6*/ 	.byte	0x09
	.zero		1


	//   ....[67]....
        /*04c8*/ 	.word	0x000026b0
        /*04cc*/ 	.word	0x00000013
        /*04d0*/ 	.word	0x00000000
        /*04d4*/ 	.short	0x0101
        /*04d6*/ 	.byte	0x3f
	.zero		1


	//   ....[68]....
        /*04d8*/ 	.word	0x00002a30
        /*04dc*/ 	.word	0x00000011
        /*04e0*/ 	.word	0x00000000
        /*04e4*/ 	.short	0x0101
        /*04e6*/ 	.byte	0x17
	.zero		1


	//   ....[69]....
        /*04e8*/ 	.word	0x00002b40
        /*04ec*/ 	.word	0x00000011
        /*04f0*/ 	.word	0x00000000
        /*04f4*/ 	.short	0x0101
        /*04f6*/ 	.byte	0x3f
	.zero		1


	//   ....[70]....
        /*04f8*/ 	.word	0x00002c00
        /*04fc*/ 	.word	0x000000ff
        /*0500*/ 	.word	0x00000008
        /*0504*/ 	.short	0x010a
        /*0506*/ 	.byte	0x0f
	.zero		1


	//   ....[71]....
        /*0508*/ 	.word	0x00005460
        /*050c*/ 	.word	0x00000004
        /*0510*/ 	.word	0x00000000
        /*0514*/ 	.short	0x0101
        /*0516*/ 	.byte	0x17
	.zero		1


	//   ....[72]....
        /*0518*/ 	.word	0x00005d80
        /*051c*/ 	.word	0x00000013
        /*0520*/ 	.word	0x000000e0
        /*0524*/ 	.short	0x010a
        /*0526*/ 	.byte	0x3f
	.zero		1


	//   ....[73]....
        /*0528*/ 	.word	0x00006130
        /*052c*/ 	.word	0x00000004
        /*0530*/ 	.word	0x000001f8
        /*0534*/ 	.short	0x0101
        /*0536*/ 	.byte	0x3f
	.zero		1


	//   ....[74]....
        /*0538*/ 	.word	0x00006860
        /*053c*/ 	.word	0x00000005
        /*0540*/ 	.word	0x00000000
        /*0544*/ 	.short	0x010a
        /*0546*/ 	.byte	0x3f
	.zero		1


	//   ....[75]....
        /*0548*/ 	.word	0x000068e0
        /*054c*/ 	.word	0x00000007
        /*0550*/ 	.word	0x00000000
        /*0554*/ 	.short	0x010a
        /*0556*/ 	.byte	0x3f
	.zero		1


	//   ....[76]....
        /*0558*/ 	.word	0x00006970
        /*055c*/ 	.word	0x00000006
        /*0560*/ 	.word	0x00000000
        /*0564*/ 	.short	0x010a
        /*0566*/ 	.byte	0x3f
	.zero		1


	//   ....[77]....
        /*0568*/ 	.word	0x00006a00
        /*056c*/ 	.word	0x00000007
        /*0570*/ 	.word	0x00000000
        /*0574*/ 	.short	0x010a
        /*0576*/ 	.byte	0x3f
	.zero		1


	//   ....[78]....
        /*0578*/ 	.word	0x00006a90
        /*057c*/ 	.word	0x00000006
        /*0580*/ 	.word	0x00000000
        /*0584*/ 	.short	0x010a
        /*0586*/ 	.byte	0x3f
	.zero		1


	//   ....[79]....
        /*0588*/ 	.word	0x00006b20
        /*058c*/ 	.word	0x00000007
        /*0590*/ 	.word	0x00000000
        /*0594*/ 	.short	0x010a
        /*0596*/ 	.byte	0x3f
	.zero		1


	//   ....[80]....
        /*0598*/ 	.word	0x00006bb0
        /*059c*/ 	.word	0x00000006
        /*05a0*/ 	.word	0x00000000
        /*05a4*/ 	.short	0x010a
        /*05a6*/ 	.byte	0x3f
	.zero		1


	//   ....[81]....
        /*05a8*/ 	.word	0x00006c40
        /*05ac*/ 	.word	0x00000007
        /*05b0*/ 	.word	0x00000000
        /*05b4*/ 	.short	0x010a
        /*05b6*/ 	.byte	0x3f
	.zero		1


	//   ....[82]....
        /*05b8*/ 	.word	0x00006cd0
        /*05bc*/ 	.word	0x00000006
        /*05c0*/ 	.word	0x00000000
        /*05c4*/ 	.short	0x010a
        /*05c6*/ 	.byte	0x3f
	.zero		1


	//   ....[83]....
        /*05c8*/ 	.word	0x00006d60
        /*05cc*/ 	.word	0x00000007
        /*05d0*/ 	.word	0x00000000
        /*05d4*/ 	.short	0x010a
        /*05d6*/ 	.byte	0x3f
	.zero		1


	//   ....[84]....
        /*05d8*/ 	.word	0x00006df0
        /*05dc*/ 	.word	0x00000006
        /*05e0*/ 	.word	0x00000000
        /*05e4*/ 	.short	0x010a
        /*05e6*/ 	.byte	0x3f
	.zero		1


	//   ....[85]....
        /*05e8*/ 	.word	0x00006e80
        /*05ec*/ 	.word	0x00000007
        /*05f0*/ 	.word	0x00000000
        /*05f4*/ 	.short	0x010a
        /*05f6*/ 	.byte	0x3f
	.zero		1


	//   ....[86]....
        /*05f8*/ 	.word	0x00006f10
        /*05fc*/ 	.word	0x00000006
        /*0600*/ 	.word	0x00000000
        /*0604*/ 	.short	0x010a
        /*0606*/ 	.byte	0x3f
	.zero		1


	//   ....[87]....
        /*0608*/ 	.word	0x00006fa0
        /*060c*/ 	.word	0x00000007
        /*0610*/ 	.word	0x00000000
        /*0614*/ 	.short	0x010a
        /*0616*/ 	.byte	0x3f
	.zero		1


	//   ....[88]....
        /*0618*/ 	.word	0x00007030
        /*061c*/ 	.word	0x00000006
        /*0620*/ 	.word	0x00000000
        /*0624*/ 	.short	0x010a
        /*0626*/ 	.byte	0x3f
	.zero		1


	//   ....[89]....
        /*0628*/ 	.word	0x000070c0
        /*062c*/ 	.word	0x00000007
        /*0630*/ 	.word	0x00000000
        /*0634*/ 	.short	0x010a
        /*0636*/ 	.byte	0x3f
	.zero		1


	//   ....[90]....
        /*0638*/ 	.word	0x00007150
        /*063c*/ 	.word	0x00000006
        /*0640*/ 	.word	0x00000000
        /*0644*/ 	.short	0x010a
        /*0646*/ 	.byte	0x3f
	.zero		1


	//   ....[91]....
        /*0648*/ 	.word	0x000071e0
        /*064c*/ 	.word	0x00000007
        /*0650*/ 	.word	0x00000000
        /*0654*/ 	.short	0x010a
        /*0656*/ 	.byte	0x3f
	.zero		1


	//   ....[92]....
        /*0658*/ 	.word	0x00007270
        /*065c*/ 	.word	0x00000006
        /*0660*/ 	.word	0x00000000
        /*0664*/ 	.short	0x010a
        /*0666*/ 	.byte	0x3f
	.zero		1


	//   ....[93]....
        /*0668*/ 	.word	0x00007300
        /*066c*/ 	.word	0x00000007
        /*0670*/ 	.word	0x00000000
        /*0674*/ 	.short	0x010a
        /*0676*/ 	.byte	0x3f
	.zero		1


	//   ....[94]....
        /*0678*/ 	.word	0x00007390
        /*067c*/ 	.word	0x00000006
        /*0680*/ 	.word	0x00000000
        /*0684*/ 	.short	0x010a
        /*0686*/ 	.byte	0x3f
	.zero		1


	//   ....[95]....
        /*0688*/ 	.word	0x00007420
        /*068c*/ 	.word	0x00000007
        /*0690*/ 	.word	0x00000000
        /*0694*/ 	.short	0x010a
        /*0696*/ 	.byte	0x3f
	.zero		1


	//   ....[96]....
        /*0698*/ 	.word	0x000074b0
        /*069c*/ 	.word	0x00000006
        /*06a0*/ 	.word	0x00000000
        /*06a4*/ 	.short	0x010a
        /*06a6*/ 	.byte	0x3f
	.zero		1


	//   ....[97]....
        /*06a8*/ 	.word	0x00007540
        /*06ac*/ 	.word	0x00000007
        /*06b0*/ 	.word	0x00000000
        /*06b4*/ 	.short	0x010a
        /*06b6*/ 	.byte	0x3f
	.zero		1


	//   ....[98]....
        /*06b8*/ 	.word	0x000075d0
        /*06bc*/ 	.word	0x00000006
        /*06c0*/ 	.word	0x00000000
        /*06c4*/ 	.short	0x010a
        /*06c6*/ 	.byte	0x3f
	.zero		1


	//   ....[99]....
        /*06c8*/ 	.word	0x00007660
        /*06cc*/ 	.word	0x00000007
        /*06d0*/ 	.word	0x00000000
        /*06d4*/ 	.short	0x010a
        /*06d6*/ 	.byte	0x3f
	.zero		1


	//   ....[100]....
        /*06d8*/ 	.word	0x000076f0
        /*06dc*/ 	.word	0x00000006
        /*06e0*/ 	.word	0x00000000
        /*06e4*/ 	.short	0x010a
        /*06e6*/ 	.byte	0x3f
	.zero		1


	//   ....[101]....
        /*06e8*/ 	.word	0x00007780
        /*06ec*/ 	.word	0x00000003
        /*06f0*/ 	.word	0x00000000
        /*06f4*/ 	.short	0x010a
        /*06f6*/ 	.byte	0x3f
	.zero		1


	//   ....[102]....
        /*06f8*/ 	.word	0x000077f0
        /*06fc*/ 	.word	0x00000011
        /*0700*/ 	.word	0xfffffff8
        /*0704*/ 	.short	0x010a
        /*0706*/ 	.byte	0x3f
	.zero		1


	//   ....[103]....
        /*0708*/ 	.word	0x00007850
        /*070c*/ 	.word	0x00000011
        /*0710*/ 	.word	0x00000000
        /*0714*/ 	.short	0x010a
        /*0716*/ 	.byte	0x3f
	.zero		1


	//   ....[104]....
        /*0718*/ 	.word	0x000078b0
        /*071c*/ 	.word	0x00000013
        /*0720*/ 	.word	0x00000000
        /*0724*/ 	.short	0x010a
        /*0726*/ 	.byte	0x3f
	.zero		1


	//   ....[105]....
        /*0728*/ 	.word	0x00007910
        /*072c*/ 	.word	0x00000011
        /*0730*/ 	.word	0x00000008
        /*0734*/ 	.short	0x010a
        /*0736*/ 	.byte	0x3f
	.zero		1


	//   ....[106]....
        /*0738*/ 	.word	0x000079e0
        /*073c*/ 	.word	0x00000013
        /*0740*/ 	.word	0x000000e0
        /*0744*/ 	.short	0x010a
        /*0746*/ 	.byte	0x3f
	.zero		1


	//   ....[107]....
        /*0748*/ 	.word	0x00007ac0
        /*074c*/ 	.word	0x00000005
        /*0750*/ 	.word	0x00000000
        /*0754*/ 	.short	0x010a
        /*0756*/ 	.byte	0x3f
	.zero		1


	//   ....[108]....
        /*0758*/ 	.word	0x00007b10
        /*075c*/ 	.word	0x00000007
        /*0760*/ 	.word	0x00000000
        /*0764*/ 	.short	0x010a
        /*0766*/ 	.byte	0x3f
	.zero		1


	//   ....[109]....
        /*0768*/ 	.word	0x00007b60
        /*076c*/ 	.word	0x00000006
        /*0770*/ 	.word	0x00000000
        /*0774*/ 	.short	0x010a
        /*0776*/ 	.byte	0x3f
	.zero		1


	//   ....[110]....
        /*0778*/ 	.word	0x00007bb0
        /*077c*/ 	.word	0x00000007
        /*0780*/ 	.word	0x00000000
        /*0784*/ 	.short	0x010a
        /*0786*/ 	.byte	0x3f
	.zero		1


	//   ....[111]....
        /*0788*/ 	.word	0x00007c00
        /*078c*/ 	.word	0x00000006
        /*0790*/ 	.word	0x00000000
        /*0794*/ 	.short	0x010a
        /*0796*/ 	.byte	0x3f
	.zero		1


	//   ....[112]....
        /*0798*/ 	.word	0x00007c50
        /*079c*/ 	.word	0x00000007
        /*07a0*/ 	.word	0x00000000
        /*07a4*/ 	.short	0x010a
        /*07a6*/ 	.byte	0x3f
	.zero		1


	//   ....[113]....
        /*07a8*/ 	.word	0x00007ca0
        /*07ac*/ 	.word	0x00000006
        /*07b0*/ 	.word	0x00000000
        /*07b4*/ 	.short	0x010a
        /*07b6*/ 	.byte	0x3f
	.zero		1


	//   ....[114]....
        /*07b8*/ 	.word	0x00007cf0
        /*07bc*/ 	.word	0x00000007
        /*07c0*/ 	.word	0x00000000
        /*07c4*/ 	.short	0x010a
        /*07c6*/ 	.byte	0x3f
	.zero		1


	//   ....[115]....
        /*07c8*/ 	.word	0x00007d40
        /*07cc*/ 	.word	0x00000006
        /*07d0*/ 	.word	0x00000000
        /*07d4*/ 	.short	0x010a
        /*07d6*/ 	.byte	0x3f
	.zero		1


	//   ....[116]....
        /*07d8*/ 	.word	0x00007d90
        /*07dc*/ 	.word	0x00000007
        /*07e0*/ 	.word	0x00000000
        /*07e4*/ 	.short	0x010a
        /*07e6*/ 	.byte	0x3f
	.zero		1


	//   ....[117]....
        /*07e8*/ 	.word	0x00007de0
        /*07ec*/ 	.word	0x00000006
        /*07f0*/ 	.word	0x00000000
        /*07f4*/ 	.short	0x010a
        /*07f6*/ 	.byte	0x3f
	.zero		1


	//   ....[118]....
        /*07f8*/ 	.word	0x00007e30
        /*07fc*/ 	.word	0x00000007
        /*0800*/ 	.word	0x00000000
        /*0804*/ 	.short	0x010a
        /*0806*/ 	.byte	0x3f
	.zero		1


	//   ....[119]....
        /*0808*/ 	.word	0x00007e80
        /*080c*/ 	.word	0x00000006
        /*0810*/ 	.word	0x00000000
        /*0814*/ 	.short	0x010a
        /*0816*/ 	.byte	0x3f
	.zero		1


	//   ....[120]....
        /*0818*/ 	.word	0x00007ed0
        /*081c*/ 	.word	0x00000007
        /*0820*/ 	.word	0x00000000
        /*0824*/ 	.short	0x010a
        /*0826*/ 	.byte	0x3f
	.zero		1


	//   ....[121]....
        /*0828*/ 	.word	0x00007f20
        /*082c*/ 	.word	0x00000006
        /*0830*/ 	.word	0x00000000
        /*0834*/ 	.short	0x010a
        /*0836*/ 	.byte	0x3f
	.zero		1


	//   ....[122]....
        /*0838*/ 	.word	0x00007f70
        /*083c*/ 	.word	0x00000007
        /*0840*/ 	.word	0x00000000
        /*0844*/ 	.short	0x010a
        /*0846*/ 	.byte	0x3f
	.zero		1


	//   ....[123]....
        /*0848*/ 	.word	0x00007fc0
        /*084c*/ 	.word	0x00000006
        /*0850*/ 	.word	0x00000000
        /*0854*/ 	.short	0x010a
        /*0856*/ 	.byte	0x3f
	.zero		1


	//   ....[124]....
        /*0858*/ 	.word	0x00008010
        /*085c*/ 	.word	0x00000007
        /*0860*/ 	.word	0x00000000
        /*0864*/ 	.short	0x010a
        /*0866*/ 	.byte	0x3f
	.zero		1


	//   ....[125]....
        /*0868*/ 	.word	0x00008060
        /*086c*/ 	.word	0x00000006
        /*0870*/ 	.word	0x00000000
        /*0874*/ 	.short	0x010a
        /*0876*/ 	.byte	0x3f
	.zero		1


	//   ....[126]....
        /*0878*/ 	.word	0x000080b0
        /*087c*/ 	.word	0x00000007
        /*0880*/ 	.word	0x00000000
        /*0884*/ 	.short	0x010a
        /*0886*/ 	.byte	0x3f
	.zero		1


	//   ....[127]....
        /*0888*/ 	.word	0x00008100
        /*088c*/ 	.word	0x00000006
        /*0890*/ 	.word	0x00000000
        /*0894*/ 	.short	0x010a
        /*0896*/ 	.byte	0x3f
	.zero		1


	//   ....[128]....
        /*0898*/ 	.word	0x00008150
        /*089c*/ 	.word	0x00000007
        /*08a0*/ 	.word	0x00000000
        /*08a4*/ 	.short	0x010a
        /*08a6*/ 	.byte	0x3f
	.zero		1


	//   ....[129]....
        /*08a8*/ 	.word	0x000081a0
        /*08ac*/ 	.word	0x00000006
        /*08b0*/ 	.word	0x00000000
        /*08b4*/ 	.short	0x010a
        /*08b6*/ 	.byte	0x3f
	.zero		1


	//   ....[130]....
        /*08b8*/ 	.word	0x000081f0
        /*08bc*/ 	.word	0x00000007
        /*08c0*/ 	.word	0x00000000
        /*08c4*/ 	.short	0x010a
        /*08c6*/ 	.byte	0x3f
	.zero		1


	//   ....[131]....
        /*08c8*/ 	.word	0x00008240
        /*08cc*/ 	.word	0x00000006
        /*08d0*/ 	.word	0x00000000
        /*08d4*/ 	.short	0x010a
        /*08d6*/ 	.byte	0x3f
	.zero		1


	//   ....[132]....
        /*08d8*/ 	.word	0x00008290
        /*08dc*/ 	.word	0x00000007
        /*08e0*/ 	.word	0x00000000
        /*08e4*/ 	.short	0x010a
        /*08e6*/ 	.byte	0x3f
	.zero		1


	//   ....[133]....
        /*08e8*/ 	.word	0x000082e0
        /*08ec*/ 	.word	0x00000006
        /*08f0*/ 	.word	0x00000000
        /*08f4*/ 	.short	0x010a
        /*08f6*/ 	.byte	0x3f
	.zero		1


	//----- nvinfo : EIATTR_NUM_MBARRIERS
	.align		4
.L_28:
        /*08f8*/ 	.byte	0x03, 0x38
        /*08fa*/ 	.short	0x003e


	//----- nvinfo : EIATTR_EXIT_INSTR_OFFSETS
	.align		4
        /*08fc*/ 	.byte	0x04, 0x1c
        /*08fe*/ 	.short	(.L_30 - .L_29)


	//   ....[0]....
.L_29:
        /*0900*/ 	.word	0x000016d0


	//   ....[1]....
        /*0904*/ 	.word	0x00001730


	//   ....[2]....
        /*0908*/ 	.word	0x00005a70


	//   ....[3]....
        /*090c*/ 	.word	0x00005aa0


	//   ....[4]....
        /*0910*/ 	.word	0x000077d0


	//----- nvinfo : EIATTR_MAX_THREADS
	.align		4
.L_30:
        /*0914*/ 	.byte	0x04, 0x05
        /*0916*/ 	.short	(.L_32 - .L_31)
.L_31:
        /*0918*/ 	.word	0x00000180
        /*091c*/ 	.word	0x00000001
        /*0920*/ 	.word	0x00000001


	//----- nvinfo : EIATTR_CRS_STACK_SIZE
	.align		4
.L_32:
        /*0924*/ 	.byte	0x04, 0x1e
        /*0926*/ 	.short	(.L_34 - .L_33)
.L_33:
        /*0928*/ 	.word	0x00000000


	//----- nvinfo : EIATTR_CBANK_PARAM_SIZE
	.align		4
.L_34:
        /*092c*/ 	.byte	0x03, 0x19
        /*092e*/ 	.short	0x0470


	//----- nvinfo : EIATTR_PARAM_CBANK
	.align		4
        /*0930*/ 	.byte	0x04, 0x0a
        /*0932*/ 	.short	(.L_36 - .L_35)
	.align		4
.L_35:
        /*0934*/ 	.word	index@(.nv.constant0._ZN7cutlass13device_kernelINS_4gemm6kernel13GemmUniversalIN4cute5tupleIJiiiiEEENS1_10collective13CollectiveMmaINS1_37MainloopSm90TmaGmmaWarpSpecializedFP8ILi28ENS5_IJNS4_1CILi2EEENSA_ILi1EEESC_EEENS1_32KernelTmaWarpSpecializedPingpongEEENS5_IJNSA_ILi64EEESG_SG_EEENS_12float_e4m3_tENS5_IJlSC_lEEESI_SJ_NS4_8TiledMMAINS4_8MMA_AtomIJNS4_4SM904GMMA30MMA_64x64x32_F32E4M3E4M3_SS_TNILNSN_7ScaleInE1ELSP_1EEEEEENS4_6LayoutINS5_IJSC_SC_SC_EEENS5_IJNSA_ILi0EEESU_SU_EEEEENS5_IJNS4_10UnderscoreESX_SX_EEEEENS4_13SM90_TMA_LOADENS4_14ComposedLayoutINS4_7SwizzleILi2ELi4ELi3EEENS4_18smem_ptr_flag_bitsILi8EEENSS_INS5_IJNSA_ILi8EEESG_EEENS5_IJSG_SC_EEEEEEEvNS4_8identityENS4_23SM90_TMA_LOAD_MULTICASTES1A_vS1B_EENS_8epilogue10collective6detail29Sm90TmaWarpSpecializedAdapterINS1F_15DefaultEpilogueISI_SJ_SJ_NS1E_6thread17LinearCombinationISI_Li1EffLNS1J_9ScaleType4KindE0ELNS_15FloatRoundStyleE2ESI_EENS1_15EpilogueDefaultEEEEEvvEEEEvNT_6ParamsE)
        /*0938*/ 	.short	0x0210
        /*093a*/ 	.short	0x0470


	//----- nvinfo : EIATTR_SW_WAR
	.align		4
.L_36:
        /*093c*/ 	.byte	0x04, 0x36
        /*093e*/ 	.short	(.L_38 - .L_37)
.L_37:
        /*0940*/ 	.word	0x00000008
.L_38:


//--------------------- .nv.callgraph             --------------------------
	.section	.nv.callgraph,"",@"SHT_CUDA_CALLGRAPH"
	.align	4
	.sectionentsize	8
	.align		4
        /*0000*/ 	.word	0x00000000
	.align		4
        /*0004*/ 	.word	0xffffffff
	.align		4
        /*0008*/ 	.word	0x00000000
	.align		4
        /*000c*/ 	.word	0xfffffffe
	.align		4
        /*0010*/ 	.word	0x00000000
	.align		4
        /*0014*/ 	.word	0xfffffffd
	.align		4
        /*0018*/ 	.word	0x00000000
	.align		4
        /*001c*/ 	.word	0xfffffffc


//--------------------- .nv.constant4             --------------------------
	.section	.nv.constant4,"a",@progbits
	.align	8
	.align		8
.nv.constant4:
        /*0000*/ 	.dword	_ZN40_INTERNAL_e33ce0d5_4_k_cu_9844904c_145654cuda3std3__45__cpo5beginE
	.align		8
        /*0008*/ 	.dword	_ZN40_INTERNAL_e33ce0d5_4_k_cu_9844904c_145654cuda3std3__45__cpo3endE
	.align		8
        /*0010*/ 	.dword	_ZN40_INTERNAL_e33ce0d5_4_k_cu_9844904c_145654cuda3std3__45__cpo6cbeginE
	.align		8
        /*0018*/ 	.dword	_ZN40_INTERNAL_e33ce0d5_4_k_cu_9844904c_145654cuda3std3__45__cpo4cendE
	.align		8
        /*0020*/ 	.dword	_ZN40_INTERNAL_e33ce0d5_4_k_cu_9844904c_145654cuda3std3__442_GLOBAL__N__e33ce0d5_4_k_cu_9844904c_145656ignoreE
	.align		8
        /*0028*/ 	.dword	_ZN40_INTERNAL_e33ce0d5_4_k_cu_9844904c_145654cuda3std3__419piecewise_constructE
	.align		8
        /*0030*/ 	.dword	_ZN40_INTERNAL_e33ce0d5_4_k_cu_9844904c_145654cuda3std3__48in_placeE
	.align		8
        /*0038*/ 	.dword	_ZN40_INTERNAL_e33ce0d5_4_k_cu_9844904c_145654cuda3std6ranges3__45__cpo4swapE
	.align		8
        /*0040*/ 	.dword	_ZN40_INTERNAL_e33ce0d5_4_k_cu_9844904c_145654cuda3std6ranges3__45__cpo9iter_moveE
	.align		8
        /*0048*/ 	.dword	_ZN40_INTERNAL_e33ce0d5_4_k_cu_9844904c_145654cute7productE
	.align		8
        /*0050*/ 	.dword	_ZN40_INTERNAL_e33ce0d5_4_k_cu_9844904c_145654cute1_E


//--------------------- .text._ZN7cutlass13device_kernelINS_4gemm6kernel13GemmUniversalIN4cute5tupleIJiiiiEEENS1_10collective13CollectiveMmaINS1_37MainloopSm90TmaGmmaWarpSpecializedFP8ILi28ENS5_IJNS4_1CILi2EEENSA_ILi1EEESC_EEENS1_32KernelTmaWarpSpecializedPingpongEEENS5_IJNSA_ILi64EEESG_SG_EEENS_12float_e4m3_tENS5_IJlSC_lEEESI_SJ_NS4_8TiledMMAINS4_8MMA_AtomIJNS4_4SM904GMMA30MMA_64x64x32_F32E4M3E4M3_SS_TNILNSN_7ScaleInE1ELSP_1EEEEEENS4_6LayoutINS5_IJSC_SC_SC_EEENS5_IJNSA_ILi0EEESU_SU_EEEEENS5_IJNS4_10UnderscoreESX_SX_EEEEENS4_13SM90_TMA_LOADENS4_14ComposedLayoutINS4_7SwizzleILi2ELi4ELi3EEENS4_18smem_ptr_flag_bitsILi8EEENSS_INS5_IJNSA_ILi8EEESG_EEENS5_IJSG_SC_EEEEEEEvNS4_8identityENS4_23SM90_TMA_LOAD_MULTICASTES1A_vS1B_EENS_8epilogue10collective6detail29Sm90TmaWarpSpecializedAdapterINS1F_15DefaultEpilogueISI_SJ_SJ_NS1E_6thread17LinearCombinationISI_Li1EffLNS1J_9ScaleType4KindE0ELNS_15FloatRoundStyleE2ESI_EENS1_15EpilogueDefaultEEEEEvvEEEEvNT_6ParamsE --------------------------
	.section	.text._ZN7cutlass13device_kernelINS_4gemm6kernel13GemmUniversalIN4cute5tupleIJiiiiEEENS1_10collective13CollectiveMmaINS1_37MainloopSm90TmaGmmaWarpSpecializedFP8ILi28ENS5_IJNS4_1CILi2EEENSA_ILi1EEESC_EEENS1_32KernelTmaWarpSpecializedPingpongEEENS5_IJNSA_ILi64EEESG_SG_EEENS_12float_e4m3_tENS5_IJlSC_lEEESI_SJ_NS4_8TiledMMAINS4_8MMA_AtomIJNS4_4SM904GMMA30MMA_64x64x32_F32E4M3E4M3_SS_TNILNSN_7ScaleInE1ELSP_1EEEEEENS4_6LayoutINS5_IJSC_SC_SC_EEENS5_IJNSA_ILi0EEESU_SU_EEEEENS5_IJNS4_10UnderscoreESX_SX_EEEEENS4_13SM90_TMA_LOADENS4_14ComposedLayoutINS4_7SwizzleILi2ELi4ELi3EEENS4_18smem_ptr_flag_bitsILi8EEENSS_INS5_IJNSA_ILi8EEESG_EEENS5_IJSG_SC_EEEEEEEvNS4_8identityENS4_23SM90_TMA_LOAD_MULTICASTES1A_vS1B_EENS_8epilogue10collective6detail29Sm90TmaWarpSpecializedAdapterINS1F_15DefaultEpilogueISI_SJ_SJ_NS1E_6thread17LinearCombinationISI_Li1EffLNS1J_9ScaleType4KindE0ELNS_15FloatRoundStyleE2ESI_EENS1_15EpilogueDefaultEEEEEvvEEEEvNT_6ParamsE,"ax",@progbits
	.align	128
.text._ZN7cutlass13device_kernelINS_4gemm6kernel13GemmUniversalIN4cute5tupleIJiiiiEEENS1_10collective13CollectiveMmaINS1_37MainloopSm90TmaGmmaWarpSpecializedFP8ILi28ENS5_IJNS4_1CILi2EEENSA_ILi1EEESC_EEENS1_32KernelTmaWarpSpecializedPingpongEEENS5_IJNSA_ILi64EEESG_SG_EEENS_12float_e4m3_tENS5_IJlSC_lEEESI_SJ_NS4_8TiledMMAINS4_8MMA_AtomIJNS4_4SM904GMMA30MMA_64x64x32_F32E4M3E4M3_SS_TNILNSN_7ScaleInE1ELSP_1EEEEEENS4_6LayoutINS5_IJSC_SC_SC_EEENS5_IJNSA_ILi0EEESU_SU_EEEEENS5_IJNS4_10UnderscoreESX_SX_EEEEENS4_13SM90_TMA_LOADENS4_14ComposedLayoutINS4_7SwizzleILi2ELi4ELi3EEENS4_18smem_ptr_flag_bitsILi8EEENSS_INS5_IJNSA_ILi8EEESG_EEENS5_IJSG_SC_EEEEEEEvNS4_8identityENS4_23SM90_TMA_LOAD_MULTICASTES1A_vS1B_EENS_8epilogue10collective6detail29Sm90TmaWarpSpecializedAdapterINS1F_15DefaultEpilogueISI_SJ_SJ_NS1E_6thread17LinearCombinationISI_Li1EffLNS1J_9ScaleType4KindE0ELNS_15FloatRoundStyleE2ESI_EENS1_15EpilogueDefaultEEEEEvvEEEEvNT_6ParamsE:
        .type           _ZN7cutlass13device_kernelINS_4gemm6kernel13GemmUniversalIN4cute5tupleIJiiiiEEENS1_10collective13CollectiveMmaINS1_37MainloopSm90TmaGmmaWarpSpecializedFP8ILi28ENS5_IJNS4_1CILi2EEENSA_ILi1EEESC_EEENS1_32KernelTmaWarpSpecializedPingpongEEENS5_IJNSA_ILi64EEESG_SG_EEENS_12float_e4m3_tENS5_IJlSC_lEEESI_SJ_NS4_8TiledMMAINS4_8MMA_AtomIJNS4_4SM904GMMA30MMA_64x64x32_F32E4M3E4M3_SS_TNILNSN_7ScaleInE1ELSP_1EEEEEENS4_6LayoutINS5_IJSC_SC_SC_EEENS5_IJNSA_ILi0EEESU_SU_EEEEENS5_IJNS4_10UnderscoreESX_SX_EEEEENS4_13SM90_TMA_LOADENS4_14ComposedLayoutINS4_7SwizzleILi2ELi4ELi3EEENS4_18smem_ptr_flag_bitsILi8EEENSS_INS5_IJNSA_ILi8EEESG_EEENS5_IJSG_SC_EEEEEEEvNS4_8identityENS4_23SM90_TMA_LOAD_MULTICASTES1A_vS1B_EENS_8epilogue10collective6detail29Sm90TmaWarpSpecializedAdapterINS1F_15DefaultEpilogueISI_SJ_SJ_NS1E_6thread17LinearCombinationISI_Li1EffLNS1J_9ScaleType4KindE0ELNS_15FloatRoundStyleE2ESI_EENS1_15EpilogueDefaultEEEEEvvEEEEvNT_6ParamsE,@function
        .size           _ZN7cutlass13device_kernelINS_4gemm6kernel13GemmUniversalIN4cute5tupleIJiiiiEEENS1_10collective13CollectiveMmaINS1_37MainloopSm90TmaGmmaWarpSpecializedFP8ILi28ENS5_IJNS4_1CILi2EEENSA_ILi1EEESC_EEENS1_32KernelTmaWarpSpecializedPingpongEEENS5_IJNSA_ILi64EEESG_SG_EEENS_12float_e4m3_tENS5_IJlSC_lEEESI_SJ_NS4_8TiledMMAINS4_8MMA_AtomIJNS4_4SM904GMMA30MMA_64x64x32_F32E4M3E4M3_SS_TNILNSN_7ScaleInE1ELSP_1EEEEEENS4_6LayoutINS5_IJSC_SC_SC_EEENS5_IJNSA_ILi0EEESU_SU_EEEEENS5_IJNS4_10UnderscoreESX_SX_EEEEENS4_13SM90_TMA_LOADENS4_14ComposedLayoutINS4_7SwizzleILi2ELi4ELi3EEENS4_18smem_ptr_flag_bitsILi8EEENSS_INS5_IJNSA_ILi8EEESG_EEENS5_IJSG_SC_EEEEEEEvNS4_8identityENS4_23SM90_TMA_LOAD_MULTICASTES1A_vS1B_EENS_8epilogue10collective6detail29Sm90TmaWarpSpecializedAdapterINS1F_15DefaultEpilogueISI_SJ_SJ_NS1E_6thread17LinearCombinationISI_Li1EffLNS1J_9ScaleType4KindE0ELNS_15FloatRoundStyleE2ESI_EENS1_15EpilogueDefaultEEEEEvvEEEEvNT_6ParamsE,(.L_x_193 - _ZN7cutlass13device_kernelINS_4gemm6kernel13GemmUniversalIN4cute5tupleIJiiiiEEENS1_10collective13CollectiveMmaINS1_37MainloopSm90TmaGmmaWarpSpecializedFP8ILi28ENS5_IJNS4_1CILi2EEENSA_ILi1EEESC_EEENS1_32KernelTmaWarpSpecializedPingpongEEENS5_IJNSA_ILi64EEESG_SG_EEENS_12float_e4m3_tENS5_IJlSC_lEEESI_SJ_NS4_8TiledMMAINS4_8MMA_AtomIJNS4_4SM904GMMA30MMA_64x64x32_F32E4M3E4M3_SS_TNILNSN_7ScaleInE1ELSP_1EEEEEENS4_6LayoutINS5_IJSC_SC_SC_EEENS5_IJNSA_ILi0EEESU_SU_EEEEENS5_IJNS4_10UnderscoreESX_SX_EEEEENS4_13SM90_TMA_LOADENS4_14ComposedLayoutINS4_7SwizzleILi2ELi4ELi3EEENS4_18smem_ptr_flag_bitsILi8EEENSS_INS5_IJNSA_ILi8EEESG_EEENS5_IJSG_SC_EEEEEEEvNS4_8identityENS4_23SM90_TMA_LOAD_MULTICASTES1A_vS1B_EENS_8epilogue10collective6detail29Sm90TmaWarpSpecializedAdapterINS1F_15DefaultEpilogueISI_SJ_SJ_NS1E_6thread17LinearCombinationISI_Li1EffLNS1J_9ScaleType4KindE0ELNS_15FloatRoundStyleE2ESI_EENS1_15EpilogueDefaultEEEEEvvEEEEvNT_6ParamsE)
        .other          _ZN7cutlass13device_kernelINS_4gemm6kernel13GemmUniversalIN4cute5tupleIJiiiiEEENS1_10collective13CollectiveMmaINS1_37MainloopSm90TmaGmmaWarpSpecializedFP8ILi28ENS5_IJNS4_1CILi2EEENSA_ILi1EEESC_EEENS1_32KernelTmaWarpSpecializedPingpongEEENS5_IJNSA_ILi64EEESG_SG_EEENS_12float_e4m3_tENS5_IJlSC_lEEESI_SJ_NS4_8TiledMMAINS4_8MMA_AtomIJNS4_4SM904GMMA30MMA_64x64x32_F32E4M3E4M3_SS_TNILNSN_7ScaleInE1ELSP_1EEEEEENS4_6LayoutINS5_IJSC_SC_SC_EEENS5_IJNSA_ILi0EEESU_SU_EEEEENS5_IJNS4_10UnderscoreESX_SX_EEEEENS4_13SM90_TMA_LOADENS4_14ComposedLayoutINS4_7SwizzleILi2ELi4ELi3EEENS4_18smem_ptr_flag_bitsILi8EEENSS_INS5_IJNSA_ILi8EEESG_EEENS5_IJSG_SC_EEEEEEEvNS4_8identityENS4_23SM90_TMA_LOAD_MULTICASTES1A_vS1B_EENS_8epilogue10collective6detail29Sm90TmaWarpSpecializedAdapterINS1F_15DefaultEpilogueISI_SJ_SJ_NS1E_6thread17LinearCombinationISI_Li1EffLNS1J_9ScaleType4KindE0ELNS_15FloatRoundStyleE2ESI_EENS1_15EpilogueDefaultEEEEEvvEEEEvNT_6ParamsE,@"STO_CUDA_ENTRY STV_DEFAULT"
_ZN7cutlass13device_kernelINS_4gemm6kernel13GemmUniversalIN4cute5tupleIJiiiiEEENS1_10collective13CollectiveMmaINS1_37MainloopSm90TmaGmmaWarpSpecializedFP8ILi28ENS5_IJNS4_1CILi2EEENSA_ILi1EEESC_EEENS1_32KernelTmaWarpSpecializedPingpongEEENS5_IJNSA_ILi64EEESG_SG_EEENS_12float_e4m3_tENS5_IJlSC_lEEESI_SJ_NS4_8TiledMMAINS4_8MMA_AtomIJNS4_4SM904GMMA30MMA_64x64x32_F32E4M3E4M3_SS_TNILNSN_7ScaleInE1ELSP_1EEEEEENS4_6LayoutINS5_IJSC_SC_SC_EEENS5_IJNSA_ILi0EEESU_SU_EEEEENS5_IJNS4_10UnderscoreESX_SX_EEEEENS4_13SM90_TMA_LOADENS4_14ComposedLayoutINS4_7SwizzleILi2ELi4ELi3EEENS4_18smem_ptr_flag_bitsILi8EEENSS_INS5_IJNSA_ILi8EEESG_EEENS5_IJSG_SC_EEEEEEEvNS4_8identityENS4_23SM90_TMA_LOAD_MULTICASTES1A_vS1B_EENS_8epilogue10collective6detail29Sm90TmaWarpSpecializedAdapterINS1F_15DefaultEpilogueISI_SJ_SJ_NS1E_6thread17LinearCombinationISI_Li1EffLNS1J_9ScaleType4KindE0ELNS_15FloatRoundStyleE2ESI_EENS1_15EpilogueDefaultEEEEEvvEEEEvNT_6ParamsE:
[----:B------:R-:W-:Y:S01]  /*0000*/  LDC R1, c[0x0][0x28] ;  /* 0x00000a00ff017b82 */ /* 0x000fe20000000800 */
[----:B------:R-:W0:Y:S01]  /*0010*/  S2R R11, SR_TID.X ;  /* 0x00000000000b7919 */ /* 0x000e220000002100 */
[----:B------:R-:W-:Y:S01]  /*0020*/  ELECT P0, URZ, PT ;  /* 0x00000000003f782f */ /* 0x000fe20003800000 */
[----:B------:R-:W-:Y:S01]  /*0030*/  BSSY B0, `(.L_x_0) ;  /* 0x000000f000007945 */ /* 0x000fe20003800000 */
[--C-:B0-----:R-:W-:Y:S02]  /*0040*/  SHF.R.U32.HI R0, RZ, 0x5, R11.reuse ;  /* 0x00000005ff007819 */ /* 0x101fe4000001160b */
[----:B------:R-:W-:-:S03]  /*0050*/  SHF.R.U32.HI R5, RZ, 0x7, R11 ;  /* 0x00000007ff057819 */ /* 0x000fc6000001160b */
[----:B------:R-:W0:Y:S04]  /*0060*/  SHFL.IDX PT, R2, R0, RZ, 0x1f ;  /* 0x00001fff00027589 */ /* 0x000e2800000e0000 */
[----:B------:R1:W2:Y:S01]  /*0070*/  SHFL.IDX PT, R6, R5, RZ, 0x1f ;  /* 0x00001fff05067589 */ /* 0x0002a200000e0000 */
[----:B0-----:R-:W-:-:S13]  /*0080*/  ISETP.NE.OR P0, PT, R2, RZ, !P0 ;  /* 0x000000ff0200720c */ /* 0x001fda0004705670 */
[----:B-12---:R-:W-:Y:S05]  /*0090*/  @P0 BRA `(.L_x_1) ;  /* 0x0000000000200947 */ /* 0x006fea0003800000 */
[----:B------:R-:W-:Y:S02]  /*00a0*/  ULDC.64 UR4, c[0x0][0x198] ;  /* 0x0000660000047ab9 */ /* 0x000fe40000000a00 */
[----:B------:R-:W-:Y:S02]  /*00b0*/  UIADD3 UR6, UP0, UR4, 0xf0, URZ ;  /* 0x000000f004067890 */ /* 0x000fe4000ff1e03f */
[----:B------:R-:W-:Y:S02]  /*00c0*/  UIADD3 UR4, UP1, UR4, 0x1f0, URZ ;  /* 0x000001f004047890 */ /* 0x000fe4000ff3e03f */
[----:B------:R-:W-:Y:S02]  /*00d0*/  UIADD3.X UR7, URZ, UR5, URZ, UP0, !UPT ;  /* 0x000000053f077290 */ /* 0x000fe400087fe43f */
[----:B------:R-:W-:-:S07]  /*00e0*/  UIADD3.X UR5, URZ, UR5, URZ, UP1, !UPT ;  /* 0x000000053f057290 */ /* 0x000fce0008ffe43f */
[----:B------:R0:W-:Y:S02]  /*00f0*/  UTMACCTL.PF [UR6] ;  /* 0x00000000060079b9 */ /* 0x0001e40008040000 */
[----:B------:R0:W-:Y:S02]  /*0100*/  UTMACCTL.PF [UR4] ;  /* 0x00000000040079b9 */ /* 0x0001e40008040000 */
[----:B0-----:R-:W-:Y:S01]  /*0110*/  NOP ;  /* 0x0000000000007918 */ /* 0x001fe20000000000 */
.L_x_1:
[----:B------:R-:W-:Y:S05]  /*0120*/  BSYNC B0 ;  /* 0x0000000000007941 */ /* 0x000fea0003800000 */
.L_x_0:
[----:B------:R-:W0:Y:S02]  /*0130*/  SHFL.IDX PT, R7, R0, RZ, 0x1f ;  /* 0x00001fff00077589 */ /* 0x000e2400000e0000 */
[----:B0-----:R-:W-:-:S13]  /*0140*/  ISETP.NE.AND P0, PT, R7, RZ, PT ;  /* 0x000000ff0700720c */ /* 0x001fda0003f05270 */
[----:B------:R-:W-:Y:S05]  /*0150*/  @P0 BRA `(.L_x_2) ;  /* 0x0000000400240947 */ /* 0x000fea0003800000 */
[----:B------:R-:W-:Y:S01]  /*0160*/  ELECT P0, URZ, PT ;  /* 0x00000000003f782f */ /* 0x000fe20003800000 */
[----:B------:R-:W-:-:S12]  /*0170*/  BSSY B0, `(.L_x_2) ;  /* 0x0000047000007945 */ /* 0x000fd80003800000 */
[----:B------:R-:W-:Y:S05]  /*0180*/  @!P0 BRA `(.L_x_3) ;  /* 0x0000000400148947 */ /* 0x000fea0003800000 */
[----:B------:R-:W0:Y:S01]  /*0190*/  S2UR UR8, SR_CgaCtaId ;  /* 0x00000000000879c3 */ /* 0x000e220000008800 */
[----:B------:R-:W-:Y:S01]  /*01a0*/  UMOV UR4, 0x400 ;  /* 0x0000040000047882 */ /* 0x000fe20000000000 */
[----:B------:R-:W-:Y:S01]  /*01b0*/  UMOV UR5, 0x1 ;  /* 0x0000000100057882 */ /* 0x000fe20000000000 */
[----:B------:R-:W-:Y:S02]  /*01c0*/  UMOV UR6, 0x2 ;  /* 0x0000000200067882 */ /* 0x000fe40000000000 */
[----:B------:R-:W-:-:S04]  /*01d0*/  UIADD3 UR6, -UR6, 0x100000, URZ ;  /* 0x0010000006067890 */ /* 0x000fc8000fffe13f */
[----:B------:R-:W-:Y:S02]  /*01e0*/  USHF.L.U32 UR7, UR6, 0xb, URZ ;  /* 0x0000000b06077899 */ /* 0x000fe4000800063f */
[----:B------:R-:W-:Y:S02]  /*01f0*/  USHF.L.U32 UR6, UR6, 0x1, URZ ;  /* 0x0000000106067899 */ /* 0x000fe4000800063f */
[----:B0-----:R-:W-:Y:S02]  /*0200*/  ULEA UR8, UR8, UR4, 0x18 ;  /* 0x0000000408087291 */ /* 0x001fe4000f8ec03f */
[----:B------:R-:W-:-:S04]  /*0210*/  UIADD3 UR4, -UR5, 0x100000, URZ ;  /* 0x0010000005047890 */ /* 0x000fc8000fffe13f */
[----:B------:R-:W-:Y:S02]  /*0220*/  USHF.L.U32 UR5, UR4, 0xb, URZ ;  /* 0x0000000b04057899 */ /* 0x000fe4000800063f */
[----:B------:R-:W-:Y:S01]  /*0230*/  USHF.L.U32 UR4, UR4, 0x1, URZ ;  /* 0x0000000104047899 */ /* 0x000fe2000800063f */
[----:B------:R-:W0:Y:S11]  /*0240*/  FENCE.VIEW.ASYNC.S ;  /* 0x00000000000073c6 */ /* 0x000e360000000000 */
[----:B0-----:R0:W1:Y:S01]  /*0250*/  SYNCS.EXCH.64 URZ, [UR8], UR4 ;  /* 0x00000004083f75b2 */ /* 0x0010620008000100 */
[----:B------:R0:W2:Y:S01]  /*0260*/  SYNCS.EXCH.64 URZ, [UR8+0xe0], UR6 ;  /* 0x0000e006083f75b2 */ /* 0x0000a20008000100 */
[----:B------:R0:W3:Y:S01]  /*0270*/  SYNCS.EXCH.64 URZ, [UR8+0x8], UR4 ;  /* 0x00000804083f75b2 */ /* 0x0000e20008000100 */
[----:B------:R0:W4:Y:S01]  /*0280*/  SYNCS.EXCH.64 URZ, [UR8+0xe8], UR6 ;  /* 0x0000e806083f75b2 */ /* 0x0001220008000100 */
[----:B------:R0:W0:Y:S01]  /*0290*/  SYNCS.EXCH.64 URZ, [UR8+0x10], UR4 ;  /* 0x00001004083f75b2 */ /* 0x0000220008000100 */
        /* <DEDUP_REMOVED lines=51> */
[----:B-1234-:R-:W-:Y:S01]  /*05d0*/  NOP ;  /* 0x0000000000007918 */ /* 0x01efe20000000000 */
.L_x_3:
[----:B0-----:R-:W-:Y:S05]  /*05e0*/  BSYNC B0 ;  /* 0x0000000000007941 */ /* 0x001fea0003800000 */
.L_x_2:
[----:B------:R-:W0:Y:S01]  /*05f0*/  SHFL.IDX PT, R3, R0, RZ, 0x1f ;  /* 0x00001fff00037589 */ /* 0x000e2200000e0000 */
[----:B------:R-:W-:Y:S01]  /*0600*/  SHF.R.S32.HI R4, RZ, 0x1f, R11 ;  /* 0x0000001fff047819 */ /* 0x000fe2000001140b */
[----:B------:R-:W1:Y:S01]  /*0610*/  S2UR UR12, SR_CTAID.X ;  /* 0x00000000000c79c3 */ /* 0x000e620000002500 */
[----:B------:R-:W-:Y:S01]  /*0620*/  ELECT P0, URZ, PT ;  /* 0x00000000003f782f */ /* 0x000fe20003800000 */
[----:B------:R2:W3:Y:S01]  /*0630*/  SHFL.IDX PT, R8, R0, RZ, 0x1f ;  /* 0x00001fff00087589 */ /* 0x0004e200000e0000 */
[----:B------:R-:W-:Y:S02]  /*0640*/  LEA.HI R4, R4, R11, RZ, 0x7 ;  /* 0x0000000b04047211 */ /* 0x000fe400078f38ff */
[----:B------:R-:W-:Y:S01]  /*0650*/  ELECT P1, URZ, PT ;  /* 0x00000000003f782f */ /* 0x000fe20003820000 */
[----:B------:R-:W-:Y:S01]  /*0660*/  NOP ;  /* 0x0000000000007918 */ /* 0x000fe20000000000 */
[----:B------:R-:W4:Y:S01]  /*0670*/  S2R R16, SR_CTAID.Y ;  /* 0x0000000000107919 */ /* 0x000f220000002600 */
[----:B------:R-:W-:Y:S01]  /*0680*/  LOP3.LUT R4, R4, 0xffffff80, RZ, 0xc0, !PT ;  /* 0xffffff8004047812 */ /* 0x000fe200078ec0ff */
[----:B------:R-:W-:Y:S01]  /*0690*/  ULDC UR4, c[0x0][0x150] ;  /* 0x0000540000047ab9 */ /* 0x000fe20000000800 */
[----:B------:R-:W5:Y:S01]  /*06a0*/  LDC R12, c[0x0][0x144] ;  /* 0x00005100ff0c7b82 */ /* 0x000f620000000800 */
[----:B------:R3:W5:Y:S01]  /*06b0*/  SHFL.IDX PT, R14, R5, RZ, 0x1f ;  /* 0x00001fff050e7589 */ /* 0x00076200000e0000 */
[----:B------:R-:W-:Y:S01]  /*06c0*/  UMOV UR11, 0x80 ;  /* 0x00000080000b7882 */ /* 0x000fe20000000000 */
[----:B------:R-:W-:Y:S01]  /*06d0*/  IMAD.IADD R10, R11, 0x1, -R4 ;  /* 0x000000010b0a7824 */ /* 0x000fe200078e0a04 */
[----:B------:R-:W-:Y:S01]  /*06e0*/  NOP ;  /* 0x0000000000007918 */ /* 0x000fe20000000000 */
[C---:B------:R-:W-:Y:S01]  /*06f0*/  VIADD R38, R6.reuse, 0xffffffff ;  /* 0xffffffff06267836 */ /* 0x040fe20000000000 */
[----:B------:R-:W-:-:S02]  /*0700*/  ISETP.NE.AND P5, PT, R6, RZ, PT ;  /* 0x000000ff0600720c */ /* 0x000fc40003fa5270 */
[----:B------:R-:W-:Y:S01]  /*0710*/  SHF.R.S32.HI R19, RZ, 0x1f, R10 ;  /* 0x0000001fff137819 */ /* 0x000fe2000001140a */
[----:B------:R-:W5:Y:S01]  /*0720*/  LDC R13, c[0x0][0x140] ;  /* 0x00005000ff0d7b82 */ /* 0x000f620000000800 */
[----:B------:R-:W-:Y:S02]  /*0730*/  ISETP.GE.U32.AND P6, PT, R38, 0x2, PT ;  /* 0x000000022600780c */ /* 0x000fe40003fc6070 */
[----:B0-----:R-:W-:Y:S02]  /*0740*/  ISETP.NE.OR P0, PT, R3, RZ, !P0 ;  /* 0x000000ff0300720c */ /* 0x001fe40004705670 */
[----:B------:R-:W-:Y:S02]  /*0750*/  LEA.HI R3, R19, R10, RZ, 0x3 ;  /* 0x0000000a13037211 */ /* 0x000fe400078f18ff */
[----:B-1----:R-:W-:Y:S01]  /*0760*/  I2FP.F32.U32 R4, UR12 ;  /* 0x0000000c00047c45 */ /* 0x002fe20008201000 */
[----:B------:R-:W0:Y:S01]  /*0770*/  LDC R27, c[0x0][0x148] ;  /* 0x00005200ff1b7b82 */ /* 0x000e220000000800 */
[----:B--2---:R-:W-:-:S02]  /*0780*/  SHF.R.S32.HI R0, RZ, 0x3, R3 ;  /* 0x00000003ff007819 */ /* 0x004fc40000011403 */
[----:B---3--:R-:W-:Y:S01]  /*0790*/  ISETP.NE.OR P1, PT, R8, RZ, !P1 ;  /* 0x000000ff0800720c */ /* 0x008fe20004f25670 */
[----:B------:R-:W-:Y:S01]  /*07a0*/  FMUL R9, R4, UR4 ;  /* 0x0000000404097c20 */ /* 0x000fe20008400000 */
[----:B------:R-:W-:Y:S01]  /*07b0*/  SHF.R.S32.HI R3, RZ, 0x1f, R3 ;  /* 0x0000001fff037819 */ /* 0x000fe20000011403 */
[----:B------:R-:W-:Y:S01]  /*07c0*/  ULDC UR4, c[0x0][0x154] ;  /* 0x0000550000047ab9 */ /* 0x000fe20000000800 */
[----:B------:R-:W-:Y:S01]  /*07d0*/  SHF.R.S32.HI R8, RZ, 0x1f, R7 ;  /* 0x0000001fff087819 */ /* 0x000fe20000011407 */
[----:B------:R-:W-:Y:S01]  /*07e0*/  VOTEU.ALL UP1, P0 ;  /* 0x00000000003f7886 */ /* 0x000fe20000020000 */
[----:B------:R-:W-:Y:S01]  /*07f0*/  LEA.HI R4, R3, R0, RZ, 0x2 ;  /* 0x0000000003047211 */ /* 0x000fe200078f10ff */
[----:B------:R-:W1:Y:S01]  /*0800*/  F2I.U32.TRUNC.NTZ R9, R9 ;  /* 0x0000000900097305 */ /* 0x000e62000020f000 */
[----:B------:R-:W-:Y:S01]  /*0810*/  LEA.HI R8, R8, R7, RZ, 0x2 ;  /* 0x0000000708087211 */ /* 0x000fe200078f10ff */
[----:B------:R-:W-:Y:S01]  /*0820*/  VOTEU.ALL UP0, P0 ;  /* 0x00000000003f7886 */ /* 0x000fe20000000000 */
[----:B------:R-:W-:Y:S01]  /*0830*/  SHF.R.S32.HI R3, RZ, 0x1f, R2 ;  /* 0x0000001fff037819 */ /* 0x000fe20000011402 */
[----:B------:R-:W2:Y:S01]  /*0840*/  @!UP1 S2UR UR7, SR_CgaCtaId ;  /* 0x00000000000799c3 */ /* 0x000ea20000008800 */
[----:B------:R-:W-:Y:S01]  /*0850*/  LOP3.LUT R5, R4, 0xfffffffc, RZ, 0xc0, !PT ;  /* 0xfffffffc04057812 */ /* 0x000fe200078ec0ff */
[----:B------:R-:W-:Y:S01]  /*0860*/  VOTEU.ALL UP2, P1 ;  /* 0x00000000003f7886 */ /* 0x000fe20000840000 */
[----:B------:R-:W-:Y:S01]  /*0870*/  LOP3.LUT R8, R8, 0x3ffffffc, RZ, 0xc0, !PT ;  /* 0x3ffffffc08087812 */ /* 0x000fe200078ec0ff */
[----:B------:R-:W-:Y:S01]  /*0880*/  @!UP1 UMOV UR6, 0x400 ;  /* 0x0000040000069882 */ /* 0x000fe20000000000 */
[----:B------:R-:W-:Y:S01]  /*0890*/  LEA.HI R3, R3, R2, RZ, 0x2 ;  /* 0x0000000203037211 */ /* 0x000fe200078f10ff */
[----:B------:R-:W-:Y:S01]  /*08a0*/  IMAD.IADD R5, R0, 0x1, -R5 ;  /* 0x0000000100057824 */ /* 0x000fe200078e0a05 */
[----:B------:R-:W-:Y:S01]  /*08b0*/  @!UP2 UMOV UR9, 0x400 ;  /* 0x000004000009a882 */ /* 0x000fe20000000000 */
[----:B------:R-:W-:Y:S01]  /*08c0*/  IMAD.IADD R8, R7, 0x1, -R8 ;  /* 0x0000000107087824 */ /* 0x000fe200078e0a08 */
[----:B------:R-:W-:Y:S01]  /*08d0*/  LOP3.LUT R3, R3, 0xfffffffc, RZ, 0xc0, !PT ;  /* 0xfffffffc03037812 */ /* 0x000fe200078ec0ff */
[----:B------:R-:W3:Y:S01]  /*08e0*/  @!UP2 S2UR UR10, SR_CgaCtaId ;  /* 0x00000000000aa9c3 */ /* 0x000ee20000008800 */
[----:B-1----:R-:W-:Y:S01]  /*08f0*/  IMAD.MOV R9, RZ, RZ, -R9 ;  /* 0x000000ffff097224 */ /* 0x002fe200078e0a09 */
[----:B------:R-:W-:Y:S01]  /*0900*/  VOTEU.ALL UP3, P1 ;  /* 0x00000000003f7886 */ /* 0x000fe20000860000 */
[----:B------:R-:W-:Y:S01]  /*0910*/  IMAD R5, R8, 0x4, R5 ;  /* 0x0000000408057824 */ /* 0x000fe200078e0205 */
[----:B------:R-:W-:Y:S01]  /*0920*/  VOTEU.ALL UP4, P1 ;  /* 0x00000000003f7886 */ /* 0x000fe20000880000 */
[----:B------:R-:W-:Y:S01]  /*0930*/  IMAD.IADD R18, R2, 0x1, -R3 ;  /* 0x0000000102127824 */ /* 0x000fe200078e0a03 */
[----:B----4-:R-:W-:Y:S01]  /*0940*/  I2FP.F32.U32 R2, R16 ;  /* 0x0000001000027245 */ /* 0x010fe20000201000 */
[----:B-----5:R-:W-:Y:S01]  /*0950*/  IMAD R25, R12, R9, UR12 ;  /* 0x0000000c0c197e24 */ /* 0x020fe2000f8e0209 */
[C---:B------:R-:W-:Y:S01]  /*0960*/  LEA.HI R0, R5.reuse, R5, RZ, 0x1 ;  /* 0x0000000505007211 */ /* 0x040fe200078f08ff */
[C---:B------:R-:W-:Y:S01]  /*0970*/  IMAD.SHL.U32 R12, R5.reuse, 0x4, RZ ;  /* 0x00000004050c7824 */ /* 0x040fe200078e00ff */
[----:B------:R-:W-:Y:S01]  /*0980*/  VOTEU.ALL UP5, P1 ;  /* 0x00000000003f7886 */ /* 0x000fe200008a0000 */
[----:B------:R-:W-:Y:S01]  /*0990*/  FMUL R2, R2, UR4 ;  /* 0x0000000402027c20 */ /* 0x000fe20008400000 */
[----:B------:R-:W-:Y:S01]  /*09a0*/  LOP3.LUT R0, R0, 0xfffffffe, RZ, 0xc0, !PT ;  /* 0xfffffffe00007812 */ /* 0x000fe200078ec0ff */
[----:B------:R-:W-:Y:S01]  /*09b0*/  UMOV UR4, 0x20 ;  /* 0x0000002000047882 */ /* 0x000fe20000000000 */
[----:B--2---:R-:W-:Y:S01]  /*09c0*/  @!UP1 ULEA UR8, UR7, UR6, 0x18 ;  /* 0x0000000607089291 */ /* 0x004fe2000f8ec03f */
[----:B------:R-:W-:Y:S01]  /*09d0*/  LOP3.LUT R12, R5, 0xc, R12, 0x78, !PT ;  /* 0x0000000c050c7812 */ /* 0x000fe200078e780c */
[----:B------:R-:W-:-:S04]  /*09e0*/  @!UP1 UIADD3 UR4, -UR4, 0x100000, URZ ;  /* 0x0010000004049890 */ /* 0x000fc8000fffe13f */
[----:B------:R-:W-:Y:S02]  /*09f0*/  @!UP1 USHF.L.U32 UR5, UR4, 0xb, URZ ;  /* 0x0000000b04059899 */ /* 0x000fe4000800063f */
[----:B------:R-:W-:Y:S01]  /*0a00*/  @!UP1 USHF.L.U32 UR4, UR4, 0x1, URZ ;  /* 0x0000000104049899 */ /* 0x000fe2000800063f */
[----:B------:R-:W-:Y:S01]  /*0a10*/  IMAD.IADD R0, R5, 0x1, -R0 ;  /* 0x0000000105007824 */ /* 0x000fe200078e0a00 */
[----:B------:R-:W1:Y:S01]  /*0a20*/  F2I.U32.TRUNC.NTZ R2, R2 ;  /* 0x0000000200027305 */ /* 0x000e62000020f000 */
[----:B------:R-:W-:-:S04]  /*0a30*/  @!UP2 UIADD3 UR6, -UR11, 0x100000, URZ ;  /* 0x001000000b06a890 */ /* 0x000fc8000fffe13f */
[----:B------:R-:W-:Y:S02]  /*0a40*/  @!UP2 USHF.L.U32 UR7, UR6, 0xb, URZ ;  /* 0x0000000b0607a899 */ /* 0x000fe4000800063f */
[----:B------:R-:W-:Y:S01]  /*0a50*/  @!UP2 USHF.L.U32 UR6, UR6, 0x1, URZ ;  /* 0x000000010606a899 */ /* 0x000fe2000800063f */
[----:B------:R-:W-:Y:S01]  /*0a60*/  ISETP.EQ.U32.AND P2, PT, R13, 0x1, PT ;  /* 0x000000010d00780c */ /* 0x000fe20003f42070 */
[----:B------:R-:W-:Y:S01]  /*0a70*/  VOTEU.ALL UP1, P0 ;  /* 0x00000000003f7886 */ /* 0x000fe20000020000 */
[----:B------:R-:W-:Y:S01]  /*0a80*/  ISETP.NE.AND P3, PT, R0, R25, PT ;  /* 0x000000190000720c */ /* 0x000fe20003f65270 */
[----:B------:R-:W-:Y:S01]  /*0a90*/  IMAD.MOV.U32 R13, RZ, RZ, 0x1 ;  /* 0x00000001ff0d7424 */ /* 0x000fe200078e00ff */
[----:B---3--:R-:W-:Y:S01]  /*0aa0*/  @!UP2 ULEA UR9, UR10, UR9, 0x18 ;  /* 0x000000090a09a291 */ /* 0x008fe2000f8ec03f */
[----:B------:R-:W-:Y:S01]  /*0ab0*/  LOP3.LUT P0, RZ, R10, 0x7, RZ, 0xc0, !PT ;  /* 0x000000070aff7812 */ /* 0x000fe2000780c0ff */
[----:B------:R-:W-:Y:S01]  /*0ac0*/  VOTEU.ALL UP2, P1 ;  /* 0x00000000003f7886 */ /* 0x000fe20000840000 */
[----:B------:R-:W-:Y:S01]  /*0ad0*/  ISETP.NE.AND P1, PT, R18, 0x3, PT ;  /* 0x000000031200780c */ /* 0x000fe20003f25270 */
[----:B------:R-:W2:Y:S02]  /*0ae0*/  FENCE.VIEW.ASYNC.S ;  /* 0x00000000000073c6 */ /* 0x000ea40000000000 */
[----:B--2---:R2:W3:Y:S01]  /*0af0*/  @!UP0 SYNCS.EXCH.64 URZ, [UR8+0x1f0], UR4 ;  /* 0x0001f004083f85b2 */ /* 0x0044e20008000100 */
[----:B------:R-:W-:-:S02]  /*0b00*/  ISETP.LT.U32.AND P0, PT, R12, 0x2, !P0 ;  /* 0x000000020c00780c */ /* 0x000fc40004701070 */
[----:B------:R-:W-:Y:S01]  /*0b10*/  ISETP.EQ.OR P1, PT, R18, RZ, !P1 ;  /* 0x000000ff1200720c */ /* 0x000fe20004f22670 */
[----:B-1----:R-:W-:Y:S01]  /*0b20*/  IMAD.MOV R24, RZ, RZ, -R2 ;  /* 0x000000ffff187224 */ /* 0x002fe200078e0a02 */
[----:B------:R-:W-:Y:S02]  /*0b30*/  R2UR UR15, R14 ;  /* 0x000000000e0f72ca */ /* 0x000fe400000e0000 */
[----:B------:R-:W-:Y:S01]  /*0b40*/  @P3 LEA.HI R0, R12, R12, RZ, 0x1 ;  /* 0x0000000c0c003211 */ /* 0x000fe200078f08ff */
[----:B0-----:R-:W-:Y:S01]  /*0b50*/  IMAD R3, R27, R24, R16 ;  /* 0x000000181b037224 */ /* 0x001fe200078e0210 */
[----:B------:R-:W-:Y:S02]  /*0b60*/  ISETP.EQ.AND P1, PT, R6, RZ, P1 ;  /* 0x000000ff0600720c */ /* 0x000fe40000f22270 */
[----:B------:R-:W-:Y:S02]  /*0b70*/  @P3 SHF.R.S32.HI R0, RZ, 0x1, R0 ;  /* 0x00000001ff003819 */ /* 0x000fe40000011400 */
[----:B------:R-:W-:Y:S01]  /*0b80*/  SEL R7, RZ, 0x1, !P1 ;  /* 0x00000001ff077807 */ /* 0x000fe20004800000 */
[----:B------:R2:W0:Y:S01]  /*0b90*/  @!UP1 SYNCS.EXCH.64 URZ, [UR8+0x1f8], UR4 ;  /* 0x0001f804083f95b2 */ /* 0x0004220008000100 */
[----:B------:R-:W-:Y:S01]  /*0ba0*/  @P3 ISETP.NE.AND P4, PT, R0, R3, PT ;  /* 0x000000030000320c */ /* 0x000fe20003f85270 */
[----:B------:R-:W-:Y:S01]  /*0bb0*/  NOP ;  /* 0x0000000000007918 */ /* 0x000fe20000000000 */
[----:B------:R-:W-:-:S02]  /*0bc0*/  SEL R0, RZ, 0x1, !P0 ;  /* 0x00000001ff007807 */ /* 0x000fc40004000000 */
[----:B------:R-:W-:Y:S02]  /*0bd0*/  @P3 SEL R13, RZ, 0x1, P4 ;  /* 0x00000001ff0d3807 */ /* 0x000fe40002000000 */
[----:B------:R-:W-:Y:S02]  /*0be0*/  SEL R7, R7, 0x2, P6 ;  /* 0x0000000207077807 */ /* 0x000fe40003000000 */
[----:B------:R-:W-:Y:S01]  /*0bf0*/  LOP3.LUT R13, R13, R0, RZ, 0xc0, !PT ;  /* 0x000000000d0d7212 */ /* 0x000fe200078ec0ff */
[----:B------:R2:W1:Y:S01]  /*0c00*/  @!UP2 SYNCS.EXCH.64 URZ, [UR9+0x1d0], UR6 ;  /* 0x0001d006093fa5b2 */ /* 0x0004620008000100 */
[----:B------:R2:W4:Y:S01]  /*0c10*/  @!UP3 SYNCS.EXCH.64 URZ, [UR9+0x1d8], UR6 ;  /* 0x0001d806093fb5b2 */ /* 0x0005220008000100 */
[----:B------:R2:W0:Y:S01]  /*0c20*/  @!UP4 SYNCS.EXCH.64 URZ, [UR9+0x1e0], UR6 ;  /* 0x0001e006093fc5b2 */ /* 0x0004220008000100 */
[----:B------:R2:W0:Y:S01]  /*0c30*/  @!UP5 SYNCS.EXCH.64 URZ, [UR9+0x1e8], UR6 ;  /* 0x0001e806093fd5b2 */ /* 0x0004220008000100 */
[----:B------:R-:W-:Y:S01]  /*0c40*/  NOP ;  /* 0x0000000000007918 */ /* 0x000fe20000000000 */
[----:B--23--:R-:W-:Y:S05]  /*0c50*/  @!P2 BRA `(.L_x_4) ;  /* 0x000000000008a947 */ /* 0x00cfea0003800000 */
[----:B01--4-:R-:W-:Y:S01]  /*0c60*/  UCGABAR_ARV ;  /* 0x00000000000079c7 */ /* 0x013fe20008000000 */
[----:B------:R-:W-:Y:S05]  /*0c70*/  BRA `(.L_x_5) ;  /* 0x0000000000047947 */ /* 0x000fea0003800000 */
.L_x_4:
[----:B01--4-:R-:W-:Y:S01]  /*0c80*/  NOP ;  /* 0x0000000000007918 */ /* 0x013fe20000000000 */
.L_x_5:
[----:B------:R-:W-:Y:S01]  /*0c90*/  ULDC.64 UR4, c[0x0][0x598] ;  /* 0x0001660000047ab9 */ /* 0x000fe20000000a00 */
[----:B------:R-:W-:Y:S01]  /*0ca0*/  ULDC.64 UR20, c[0x0][0x208] ;  /* 0x0000820000147ab9 */ /* 0x000fe20000000a00 */
[----:B------:R-:W-:-:S04]  /*0cb0*/  ISETP.NE.U32.AND P0, PT, RZ, UR4, PT ;  /* 0x00000004ff007c0c */ /* 0x000fc8000bf05070 */
[----:B------:R-:W-:-:S13]  /*0cc0*/  ISETP.NE.AND.EX P0, PT, RZ, UR5, PT, P0 ;  /* 0x00000005ff007c0c */ /* 0x000fda000bf05300 */
[----:B------:R-:W-:Y:S05]  /*0cd0*/  @!P0 BRA `(.L_x_6) ;  /* 0x00000000001c8947 */ /* 0x000fea0003800000 */
[----:B------:R-:W0:Y:S02]  /*0ce0*/  LDC.64 R2, c[0x0][0x598] ;  /* 0x00016600ff027b82 */ /* 0x000e240000000a00 */
[----:B0-----:R-:W2:Y:S02]  /*0cf0*/  LDG.E.64 R2, desc[UR20][R2.64] ;  /* 0x0000001402027981 */ /* 0x001ea4000c1e1b00 */
[----:B--2---:R-:W-:-:S04]  /*0d00*/  ISETP.NE.U32.AND P0, PT, R2, RZ, PT ;  /* 0x000000ff0200720c */ /* 0x004fc80003f05070 */
[----:B------:R-:W-:-:S13]  /*0d10*/  ISETP.NE.AND.EX P0, PT, R3, RZ, PT, P0 ;  /* 0x000000ff0300720c */ /* 0x000fda0003f05300 */
[----:B------:R-:W-:Y:S05]  /*0d20*/  @!P0 BRA `(.L_x_6) ;  /* 0x0000000000088947 */ /* 0x000fea0003800000 */
[----:B------:R0:W5:Y:S01]  /*0d30*/  LD.E R14, desc[UR20][R2.64] ;  /* 0x00000014020e7980 */ /* 0x000162000c101900 */
[----:B------:R-:W-:Y:S05]  /*0d40*/  BRA `(.L_x_7) ;  /* 0x0000000000207947 */ /* 0x000fea0003800000 */
.L_x_6:
[----:B------:R-:W-:Y:S02]  /*0d50*/  ULDC.64 UR4, c[0x0][0x588] ;  /* 0x0001620000047ab9 */ /* 0x000fe40000000a00 */
[----:B------:R-:W-:-:S04]  /*0d60*/  ISETP.NE.U32.AND P0, PT, RZ, UR4, PT ;  /* 0x00000004ff007c0c */ /* 0x000fc8000bf05070 */
[----:B------:R-:W-:-:S13]  /*0d70*/  ISETP.NE.AND.EX P0, PT, RZ, UR5, PT, P0 ;  /* 0x00000005ff007c0c */ /* 0x000fda000bf05300 */
[----:B------:R-:W-:Y:S05]  /*0d80*/  @!P0 BRA `(.L_x_8) ;  /* 0x00000000000c8947 */ /* 0x000fea0003800000 */
[----:B------:R-:W0:Y:S02]  /*0d90*/  LDC.64 R14, c[0x0][0x588] ;  /* 0x00016200ff0e7b82 */ /* 0x000e240000000a00 */
[----:B0-----:R1:W5:Y:S01]  /*0da0*/  LDG.E R14, desc[UR20][R14.64] ;  /* 0x000000140e0e7981 */ /* 0x001362000c1e1900 */
[----:B------:R-:W-:Y:S05]  /*0db0*/  BRA `(.L_x_7) ;  /* 0x0000000000047947 */ /* 0x000fea0003800000 */
.L_x_8:
[----:B------:R-:W2:Y:S02]  /*0dc0*/  LDC R14, c[0x0][0x580] ;  /* 0x00016000ff0e7b82 */ /* 0x000ea40000000800 */
.L_x_7:
[----:B------:R-:W-:Y:S02]  /*0dd0*/  ULDC.64 UR4, c[0x0][0x5a0] ;  /* 0x0001680000047ab9 */ /* 0x000fe40000000a00 */
[----:B------:R-:W-:-:S04]  /*0de0*/  ISETP.NE.U32.AND P0, PT, RZ, UR4, PT ;  /* 0x00000004ff007c0c */ /* 0x000fc8000bf05070 */
[----:B------:R-:W-:-:S13]  /*0df0*/  ISETP.NE.AND.EX P0, PT, RZ, UR5, PT, P0 ;  /* 0x00000005ff007c0c */ /* 0x000fda000bf05300 */
[----:B------:R-:W-:Y:S05]  /*0e00*/  @!P0 BRA `(.L_x_9) ;  /* 0x00000000001c8947 */ /* 0x000fea0003800000 */
[----:B0-----:R-:W0:Y:S02]  /*0e10*/  LDC.64 R2, c[0x0][0x5a0] ;  /* 0x00016800ff027b82 */ /* 0x001e240000000a00 */
[----:B0-----:R-:W3:Y:S02]  /*0e20*/  LDG.E.64 R2, desc[UR20][R2.64] ;  /* 0x0000001402027981 */ /* 0x001ee4000c1e1b00 */
[----:B---3--:R-:W-:-:S04]  /*0e30*/  ISETP.NE.U32.AND P0, PT, R2, RZ, PT ;  /* 0x000000ff0200720c */ /* 0x008fc80003f05070 */
[----:B------:R-:W-:-:S13]  /*0e40*/  ISETP.NE.AND.EX P0, PT, R3, RZ, PT, P0 ;  /* 0x000000ff0300720c */ /* 0x000fda0003f05300 */
[----:B------:R-:W-:Y:S05]  /*0e50*/  @!P0 BRA `(.L_x_9) ;  /* 0x0000000000088947 */ /* 0x000fea0003800000 */
[----:B-1----:R0:W5:Y:S01]  /*0e60*/  LD.E R15, desc[UR20][R2.64] ;  /* 0x00000014020f7980 */ /* 0x002162000c101900 */
[----:B------:R-:W-:Y:S05]  /*0e70*/  BRA `(.L_x_10) ;  /* 0x0000000000207947 */ /* 0x000fea0003800000 */
.L_x_9:
[----:B------:R-:W-:Y:S02]  /*0e80*/  ULDC.64 UR4, c[0x0][0x590] ;  /* 0x0001640000047ab9 */ /* 0x000fe40000000a00 */
[----:B------:R-:W-:-:S04]  /*0e90*/  ISETP.NE.U32.AND P0, PT, RZ, UR4, PT ;  /* 0x00000004ff007c0c */ /* 0x000fc8000bf05070 */
[----:B------:R-:W-:-:S13]  /*0ea0*/  ISETP.NE.AND.EX P0, PT, RZ, UR5, PT, P0 ;  /* 0x00000005ff007c0c */ /* 0x000fda000bf05300 */
[----:B------:R-:W-:Y:S05]  /*0eb0*/  @!P0 BRA `(.L_x_11) ;  /* 0x00000000000c8947 */ /* 0x000fea0003800000 */
[----:B0-----:R-:W1:Y:S02]  /*0ec0*/  LDC.64 R2, c[0x0][0x590] ;  /* 0x00016400ff027b82 */ /* 0x001e640000000a00 */
[----:B-1----:R1:W5:Y:S01]  /*0ed0*/  LDG.E R15, desc[UR20][R2.64] ;  /* 0x00000014020f7981 */ /* 0x002362000c1e1900 */
[----:B------:R-:W-:Y:S05]  /*0ee0*/  BRA `(.L_x_10) ;  /* 0x0000000000047947 */ /* 0x000fea0003800000 */
.L_x_11:
[----:B-1----:R-:W3:Y:S02]  /*0ef0*/  LDC R15, c[0x0][0x584] ;  /* 0x00016100ff0f7b82 */ /* 0x002ee40000000800 */
.L_x_10:
[----:B------:R-:W4:Y:S01]  /*0f00*/  LDC R0, c[0x0][0x65c] ;  /* 0x00019700ff007b82 */ /* 0x000f220000000800 */
[----:B------:R-:W-:Y:S01]  /*0f10*/  ULDC UR8, c[0x0][0x28c] ;  /* 0x0000a30000087ab9 */ /* 0x000fe20000000800 */
[----:B------:R-:W-:Y:S01]  /*0f20*/  ISETP.NE.AND P0, PT, R6, 0x2, PT ;  /* 0x000000020600780c */ /* 0x000fe20003f05270 */
[----:B------:R-:W-:Y:S01]  /*0f30*/  UIADD3 UR8, UR8, 0x3f, URZ ;  /* 0x0000003f08087890 */ /* 0x000fe2000fffe03f */
[----:B------:R-:W-:Y:S01]  /*0f40*/  IMAD.U32 R4, RZ, RZ, UR12 ;  /* 0x0000000cff047e24 */ /* 0x000fe2000f8e00ff */
[----:B------:R-:W-:Y:S01]  /*0f50*/  UMOV UR5, URZ ;  /* 0x0000003f00057c82 */ /* 0x000fe20008000000 */
[----:B------:R-:W-:Y:S01]  /*0f60*/  UMOV UR4, URZ ;  /* 0x0000003f00047c82 */ /* 0x000fe20008000000 */
[----:B------:R-:W-:-:S04]  /*0f70*/  USHF.R.S32.HI UR9, URZ, 0x1f, UR8 ;  /* 0x0000001f3f097899 */ /* 0x000fc80008011408 */
[----:B------:R-:W-:-:S04]  /*0f80*/  ULEA.HI UR9, UR9, UR8, URZ, 0x6 ;  /* 0x0000000809097291 */ /* 0x000fc8000f8f303f */
[----:B------:R-:W-:Y:S01]  /*0f90*/  USHF.R.S32.HI UR13, URZ, 0x6, UR9 ;  /* 0x000000063f0d7899 */ /* 0x000fe20008011409 */
[----:B----4-:R-:W-:-:S13]  /*0fa0*/  ISETP.NE.AND P4, PT, R0, 0x1, PT ;  /* 0x000000010000780c */ /* 0x010fda0003f85270 */
[----:B01----:R-:W0:Y:S01]  /*0fb0*/  @P4 LDC R3, c[0x0][0x10] ;  /* 0x00000400ff034b82 */ /* 0x003e220000000800 */
[----:B------:R-:W-:Y:S02]  /*0fc0*/  @P4 IMAD.MOV.U32 R17, RZ, RZ, RZ ;  /* 0x000000ffff114224 */ /* 0x000fe400078e00ff */
[----:B------:R-:W-:-:S05]  /*0fd0*/  @P4 IMAD.MOV.U32 R5, RZ, RZ, RZ ;  /* 0x000000ffff054224 */ /* 0x000fca00078e00ff */
[----:B------:R-:W1:Y:S01]  /*0fe0*/  @!P4 LDC R9, c[0x0][0xc] ;  /* 0x00000300ff09cb82 */ /* 0x000e620000000800 */
[----:B------:R-:W-:Y:S01]  /*0ff0*/  ULDC UR6, c[0x0][0xc] ;  /* 0x0000030000067ab9 */ /* 0x000fe20000000800 */
[----:B------:R-:W-:Y:S02]  /*1000*/  ULDC UR7, c[0x0][0x10] ;  /* 0x0000040000077ab9 */ /* 0x000fe40000000800 */
[----:B------:R-:W-:-:S04]  /*1010*/  UIMAD.WIDE.U32 UR6, UR6, UR7, URZ ;  /* 0x00000007060672a5 */ /* 0x000fc8000f8e003f */
[----:B------:R-:W4:Y:S01]  /*1020*/  LDC R8, c[0x0][0x14] ;  /* 0x00000500ff087b82 */ /* 0x000f220000000800 */
[----:B0-----:R-:W-:-:S04]  /*1030*/  @P4 IMAD.WIDE.U32 R2, R3, UR12, R16 ;  /* 0x0000000c03024c25 */ /* 0x001fc8000f8e0010 */
[----:B------:R-:W-:Y:S02]  /*1040*/  @P4 IMAD.IADD R3, R3, 0x1, R5 ;  /* 0x0000000103034824 */ /* 0x000fe400078e0205 */
[----:B------:R-:W-:Y:S02]  /*1050*/  IMAD.MOV.U32 R5, RZ, RZ, RZ ;  /* 0x000000ffff057224 */ /* 0x000fe400078e00ff */
[----:B-1----:R-:W-:-:S04]  /*1060*/  @!P4 IMAD.WIDE.U32 R4, R16, R9, R4 ;  /* 0x000000091004c225 */ /* 0x002fc800078e0004 */
[----:B------:R-:W-:Y:S02]  /*1070*/  @!P4 IMAD.MOV.U32 R2, RZ, RZ, R4 ;  /* 0x000000ffff02c224 */ /* 0x000fe400078e0004 */
[C---:B----4-:R-:W-:Y:S02]  /*1080*/  IMAD R21, R8.reuse, UR7, RZ ;  /* 0x0000000708157c24 */ /* 0x050fe4000f8e02ff */
[----:B------:R-:W-:Y:S01]  /*1090*/  IMAD.WIDE.U32 R8, R8, UR6, RZ ;  /* 0x0000000608087c25 */ /* 0x000fe2000f8e00ff */
[----:B------:R-:W-:-:S03]  /*10a0*/  ULDC.64 UR6, c[0x0][0x650] ;  /* 0x0001940000067ab9 */ /* 0x000fc60000000a00 */
[----:B------:R-:W-:Y:S02]  /*10b0*/  @!P4 IMAD.MOV.U32 R3, RZ, RZ, R5 ;  /* 0x000000ffff03c224 */ /* 0x000fe400078e0005 */
[----:B------:R-:W-:Y:S01]  /*10c0*/  IMAD.IADD R0, R9, 0x1, R21 ;  /* 0x0000000109007824 */ /* 0x000fe200078e0215 */
[----:B------:R-:W-:Y:S06]  /*10d0*/  @P0 BRA `(.L_x_12) ;  /* 0x0000000000200947 */ /* 0x000fec0003800000 */
[----:B------:R-:W-:Y:S01]  /*10e0*/  USHF.R.U32.HI UR4, URZ, 0x2, UR13 ;  /* 0x000000023f047899 */ /* 0x000fe2000801160d */
[----:B------:R-:W-:Y:S01]  /*10f0*/  IADD3 R2, P0, R2, R8, RZ ;  /* 0x0000000802027210 */ /* 0x000fe20007f1e0ff */
[----:B------:R-:W-:Y:S02]  /*1100*/  UISETP.GE.U32.AND UP0, UPT, UR13, 0x1c, UPT ;  /* 0x0000001c0d00788c */ /* 0x000fe4000bf06070 */
[----:B------:R-:W-:Y:S02]  /*1110*/  UIMAD.WIDE.U32 UR4, UR4, 0x24924925, URZ ;  /* 0x24924925040478a5 */ /* 0x000fe4000f8e003f */
[----:B------:R-:W-:-:S05]  /*1120*/  IMAD.X R3, R0, 0x1, R3, P0 ;  /* 0x0000000100037824 */ /* 0x000fca00000e0603 */
[----:B------:R-:W-:Y:S02]  /*1130*/  UMOV UR4, URZ ;  /* 0x0000003f00047c82 */ /* 0x000fe40008000000 */
[----:B------:R-:W-:Y:S02]  /*1140*/  @UP0 ULOP3.LUT UR4, UR5, 0x1, URZ, 0xc0, !UPT ;  /* 0x0000000105040892 */ /* 0x000fe4000f8ec03f */
[----:B------:R-:W-:-:S12]  /*1150*/  UIMAD UR5, UR5, -0x1c, UR13 ;  /* 0xffffffe4050578a4 */ /* 0x000fd8000f8e020d */
.L_x_12:
[----:B------:R-:W-:Y:S01]  /*1160*/  ISETP.GE.U32.AND P0, PT, R2, UR6, PT ;  /* 0x0000000602007c0c */ /* 0x000fe2000bf06070 */
[----:B------:R-:W-:Y:S01]  /*1170*/  IMAD.MOV.U32 R6, RZ, RZ, -0x1 ;  /* 0xffffffffff067424 */ /* 0x000fe200078e00ff */
[----:B------:R-:W-:Y:S01]  /*1180*/  PRMT R20, RZ, 0x7610, R20 ;  /* 0x00007610ff147816 */ /* 0x000fe20000000014 */
[----:B------:R-:W-:Y:S01]  /*1190*/  IMAD.MOV.U32 R4, RZ, RZ, -0x1 ;  /* 0xffffffffff047424 */ /* 0x000fe200078e00ff */
[----:B------:R-:W-:Y:S01]  /*11a0*/  ISETP.GE.U32.AND.EX P0, PT, R3, UR7, PT, P0 ;  /* 0x0000000703007c0c */ /* 0x000fe2000bf06100 */
[----:B------:R-:W-:-:S12]  /*11b0*/  IMAD.MOV.U32 R5, RZ, RZ, -0x1 ;  /* 0xffffffffff057424 */ /* 0x000fd800078e00ff */
[----:B------:R-:W-:Y:S05]  /*11c0*/  @P0 BRA `(.L_x_13) ;  /* 0x0000000400240947 */ /* 0x000fea0003800000 */
[----:B------:R-:W0:Y:S01]  /*11d0*/  LDC.64 R30, c[0x0][0x628] ;  /* 0x00018a00ff1e7b82 */ /* 0x000e220000000a00 */
[----:B------:R-:W-:Y:S02]  /*11e0*/  IMAD.MOV.U32 R4, RZ, RZ, R2 ;  /* 0x000000ffff047224 */ /* 0x000fe400078e0002 */
[----:B------:R-:W-:-:S05]  /*11f0*/  IMAD.MOV.U32 R5, RZ, RZ, R3 ;  /* 0x000000ffff057224 */ /* 0x000fca00078e0003 */
[----:B------:R-:W1:Y:S08]  /*1200*/  LDC R6, c[0x0][0x630] ;  /* 0x00018c00ff067b82 */ /* 0x000e700000000800 */
[----:B------:R-:W4:Y:S01]  /*1210*/  LDC.64 R32, c[0x0][0x620] ;  /* 0x00018800ff207b82 */ /* 0x000f220000000a00 */
[----:B0-----:R-:W-:-:S04]  /*1220*/  ISETP.NE.U32.AND P0, PT, R30, RZ, PT ;  /* 0x000000ff1e00720c */ /* 0x001fc80003f05070 */
[----:B------:R-:W-:-:S13]  /*1230*/  ISETP.NE.AND.EX P0, PT, R31, RZ, PT, P0 ;  /* 0x000000ff1f00720c */ /* 0x000fda0003f05300 */
[----:B-1--4-:R-:W-:Y:S05]  /*1240*/  @!P0 BRA `(.L_x_14) ;  /* 0x0000000000288947 */ /* 0x012fea0003800000 */
[----:B------:R-:W0:Y:S02]  /*1250*/  LDC R23, c[0x0][0x634] ;  /* 0x00018d00ff177b82 */ /* 0x000e240000000800 */
[----:B0-----:R-:W-:-:S05]  /*1260*/  IADD3 R23, P0, R2, R23, RZ ;  /* 0x0000001702177210 */ /* 0x001fca0007f1e0ff */
[----:B------:R-:W-:-:S04]  /*1270*/  IMAD.X R29, RZ, RZ, R3, P0 ;  /* 0x000000ffff1d7224 */ /* 0x000fc800000e0603 */
[----:B------:R-:W-:-:S04]  /*1280*/  IMAD.WIDE.U32 R4, R29, R30, RZ ;  /* 0x0000001e1d047225 */ /* 0x000fc800078e00ff */
[----:B------:R-:W-:-:S04]  /*1290*/  IMAD.WIDE.U32 R20, P0, R23, R31, R4 ;  /* 0x0000001f17147225 */ /* 0x000fc80007800004 */
[----:B------:R-:W-:-:S04]  /*12a0*/  IMAD.WIDE.U32 R4, R23, R30, RZ ;  /* 0x0000001e17047225 */ /* 0x000fc800078e00ff */
[----:B------:R-:W-:Y:S01]  /*12b0*/  IMAD.X R23, RZ, RZ, RZ, P0 ;  /* 0x000000ffff177224 */ /* 0x000fe200000e06ff */
[----:B------:R-:W-:Y:S01]  /*12c0*/  IADD3 RZ, P0, R5, R20, RZ ;  /* 0x0000001405ff7210 */ /* 0x000fe20007f1e0ff */
[----:B------:R-:W-:-:S04]  /*12d0*/  IMAD.MOV.U32 R22, RZ, RZ, R21 ;  /* 0x000000ffff167224 */ /* 0x000fc800078e0015 */
[----:B------:R-:W-:-:S08]  /*12e0*/  IMAD.WIDE.U32.X R4, R29, R31, R22, P0 ;  /* 0x0000001f1d047225 */ /* 0x000fd000000e0416 */
.L_x_14:
[----:B------:R-:W0:Y:S01]  /*12f0*/  LDC.64 R34, c[0x0][0x640] ;  /* 0x00019000ff227b82 */ /* 0x000e220000000a00 */
[-CC-:B------:R-:W-:Y:S01]  /*1300*/  SHF.R.U64 R36, R4, R6.reuse, R5.reuse ;  /* 0x0000000604247219 */ /* 0x180fe20000001205 */
[----:B------:R-:W-:Y:S01]  /*1310*/  IMAD.MOV.U32 R39, RZ, RZ, 0x1 ;  /* 0x00000001ff277424 */ /* 0x000fe200078e00ff */
[----:B------:R-:W-:Y:S02]  /*1320*/  SHF.R.U32.HI R4, RZ, R6, R5 ;  /* 0x00000006ff047219 */ /* 0x000fe40000011605 */
[----:B------:R-:W-:-:S03]  /*1330*/  IADD3 R21, P0, RZ, -R36, RZ ;  /* 0x80000024ff157210 */ /* 0x000fc60007f1e0ff */
[----:B------:R-:W1:Y:S02]  /*1340*/  LDC R20, c[0x0][0x618] ;  /* 0x00018600ff147b82 */ /* 0x000e640000000800 */
[----:B------:R-:W-:-:S04]  /*1350*/  IMAD.X R5, RZ, RZ, ~R4, P0 ;  /* 0x000000ffff057224 */ /* 0x000fc800000e0e04 */
[-C--:B------:R-:W-:Y:S02]  /*1360*/  IMAD R6, R5, R32.reuse, RZ ;  /* 0x0000002005067224 */ /* 0x080fe400078e02ff */
[----:B------:R-:W4:Y:S01]  /*1370*/  LDC R23, c[0x0][0x608] ;  /* 0x00018200ff177b82 */ /* 0x000f220000000800 */
[----:B------:R-:W-:-:S04]  /*1380*/  IMAD.WIDE.U32 R4, R21, R32, R2 ;  /* 0x0000002015047225 */ /* 0x000fc800078e0002 */
[----:B------:R-:W-:-:S03]  /*1390*/  IMAD R21, R21, R33, R6 ;  /* 0x0000002115157224 */ /* 0x000fc600078e0206 */
[----:B------:R-:W2:Y:S01]  /*13a0*/  LDC R26, c[0x0][0x658] ;  /* 0x00019600ff1a7b82 */ /* 0x000ea20000000800 */
[----:B------:R-:W-:Y:S01]  /*13b0*/  IMAD.IADD R5, R5, 0x1, R21 ;  /* 0x0000000105057824 */ /* 0x000fe200078e0215 */
[----:B0-----:R-:W-:Y:S01]  /*13c0*/  ISETP.NE.U32.AND P0, PT, R34, RZ, PT ;  /* 0x000000ff2200720c */ /* 0x001fe20003f05070 */
[----:B------:R-:W-:-:S03]  /*13d0*/  IMAD.MOV.U32 R21, RZ, RZ, -0x1 ;  /* 0xffffffffff157424 */ /* 0x000fc600078e00ff */
[----:B------:R-:W-:Y:S02]  /*13e0*/  ISETP.NE.AND.EX P0, PT, R35, RZ, PT, P0 ;  /* 0x000000ff2300720c */ /* 0x000fe40003f05300 */
[----:B------:R-:W0:Y:S01]  /*13f0*/  LDC R33, c[0x0][0x600] ;  /* 0x00018000ff217b82 */ /* 0x000e220000000800 */
[-CC-:B-1----:R-:W-:Y:S02]  /*1400*/  SHF.R.U64 R31, R4, R20.reuse, R5.reuse ;  /* 0x00000014041f7219 */ /* 0x182fe40000001205 */
[----:B------:R-:W-:-:S05]  /*1410*/  SHF.R.U32.HI R4, RZ, R20, R5 ;  /* 0x00000014ff047219 */ /* 0x000fca0000011605 */
[----:B------:R-:W1:Y:S01]  /*1420*/  LDC R28, c[0x0][0x648] ;  /* 0x00019200ff1c7b82 */ /* 0x000e620000000800 */
[-CC-:B----4-:R-:W-:Y:S02]  /*1430*/  SHF.R.U64 R41, R31, R23.reuse, R4.reuse ;  /* 0x000000171f297219 */ /* 0x190fe40000001204 */
[----:B------:R-:W-:-:S05]  /*1440*/  SHF.R.U32.HI R5, RZ, R23, R4 ;  /* 0x00000017ff057219 */ /* 0x000fca0000011604 */
[----:B------:R-:W4:Y:S01]  /*1450*/  LDC R37, c[0x0][0x638] ;  /* 0x00018e00ff257b82 */ /* 0x000f220000000800 */
[-C--:B--2---:R-:W-:Y:S02]  /*1460*/  SHF.L.U32 R4, R21, R26.reuse, RZ ;  /* 0x0000001a15047219 */ /* 0x084fe400000006ff */
[--C-:B------:R-:W-:Y:S02]  /*1470*/  SHF.R.U64 R32, R41, R26, R5.reuse ;  /* 0x0000001a29207219 */ /* 0x100fe40000001205 */
[----:B------:R-:W-:Y:S02]  /*1480*/  LOP3.LUT R6, RZ, R4, RZ, 0x33, !PT ;  /* 0x00000004ff067212 */ /* 0x000fe400078e33ff */
[----:B------:R-:W-:Y:S01]  /*1490*/  SHF.R.U32.HI R5, RZ, R26, R5 ;  /* 0x0000001aff057219 */ /* 0x000fe20000011605 */
[----:B------:R-:W2:Y:S01]  /*14a0*/  LDC R30, c[0x0][0x610] ;  /* 0x00018400ff1e7b82 */ /* 0x000ea20000000800 */
[----:B------:R-:W-:Y:S01]  /*14b0*/  IMAD.MOV.U32 R4, RZ, RZ, R32 ;  /* 0x000000ffff047224 */ /* 0x000fe200078e0020 */
[----:B------:R-:W-:Y:S06]  /*14c0*/  @!P0 BRA `(.L_x_15) ;  /* 0x0000000000288947 */ /* 0x000fec0003800000 */
[----:B------:R-:W3:Y:S02]  /*14d0*/  LDC R23, c[0x0][0x64c] ;  /* 0x00019300ff177b82 */ /* 0x000ee40000000800 */
[----:B---3--:R-:W-:-:S05]  /*14e0*/  IADD3 R23, P0, R32, R23, RZ ;  /* 0x0000001720177210 */ /* 0x008fca0007f1e0ff */
        /* <DEDUP_REMOVED lines=8> */
.L_x_15:
[----:B-1----:R-:W-:Y:S01]  /*1570*/  SHF.R.U64 R17, R4, R28, R5 ;  /* 0x0000001c04117219 */ /* 0x002fe20000001205 */
[----:B------:R-:W-:Y:S01]  /*1580*/  @P4 IMAD R25, R27, R24, R16 ;  /* 0x000000181b194224 */ /* 0x000fe200078e0210 */
[----:B------:R-:W-:Y:S02]  /*1590*/  SHF.L.U32 R4, R39, R26, RZ ;  /* 0x0000001a27047219 */ /* 0x000fe400000006ff */
[----:B------:R-:W-:Y:S01]  /*15a0*/  LOP3.LUT R5, R41, R6, RZ, 0xc0, !PT ;  /* 0x0000000629057212 */ /* 0x000fe200078ec0ff */
[----:B0-----:R-:W-:Y:S02]  /*15b0*/  VIADD R6, R33, 0xffffffff ;  /* 0xffffffff21067836 */ /* 0x001fe40000000000 */
[----:B------:R-:W-:Y:S02]  /*15c0*/  IMAD.MOV R20, RZ, RZ, -R17 ;  /* 0x000000ffff147224 */ /* 0x000fe400078e0a11 */
[----:B------:R-:W-:Y:S01]  /*15d0*/  IMAD R16, R4, R17, R5 ;  /* 0x0000001104107224 */ /* 0x000fe200078e0205 */
[----:B------:R-:W-:Y:S01]  /*15e0*/  LOP3.LUT R5, R31, R6, RZ, 0xc0, !PT ;  /* 0x000000061f057212 */ /* 0x000fe200078ec0ff */
[----:B----4-:R-:W-:-:S02]  /*15f0*/  IMAD R4, R20, R37, R32 ;  /* 0x0000002514047224 */ /* 0x010fc400078e0220 */
[----:B--2---:R-:W-:Y:S02]  /*1600*/  IMAD R6, R16, R30, R25 ;  /* 0x0000001e10067224 */ /* 0x004fe400078e0219 */
[----:B------:R-:W-:Y:S02]  /*1610*/  IMAD R5, R4, R33, R5 ;  /* 0x0000002104057224 */ /* 0x000fe400078e0205 */
[----:B------:R-:W-:-:S03]  /*1620*/  IMAD.MOV.U32 R20, RZ, RZ, 0x1 ;  /* 0x00000001ff147424 */ /* 0x000fc600078e00ff */
[----:B------:R-:W-:Y:S02]  /*1630*/  SEL R4, R5, R6, !P4 ;  /* 0x0000000605047207 */ /* 0x000fe40006000000 */
[----:B------:R-:W-:Y:S01]  /*1640*/  SEL R6, R6, R5, !P4 ;  /* 0x0000000506067207 */ /* 0x000fe20006000000 */
[----:B------:R-:W-:-:S07]  /*1650*/  IMAD.MOV.U32 R5, RZ, RZ, R36 ;  /* 0x000000ffff057224 */ /* 0x000fce00078e0024 */
.L_x_13:
[----:B------:R-:W-:Y:S05]  /*1660*/  @!P2 BRA `(.L_x_16) ;  /* 0x00000000000ca947 */ /* 0x000fea0003800000 */
[----:B------:R-:W-:Y:S01]  /*1670*/  UCGABAR_WAIT ;  /* 0x0000000000007dc7 */ /* 0x000fe20008000000 */
[----:B------:R-:W-:Y:S01]  /*1680*/  CCTL.IVALL ;  /* 0x00000000ff00798f */ /* 0x000fe20002000000 */
[----:B------:R-:W-:Y:S05]  /*1690*/  BRA `(.L_x_17) ;  /* 0x0000000000047947 */ /* 0x000fea0003800000 */
.L_x_16:
[----:B------:R-:W-:Y:S06]  /*16a0*/  BAR.SYNC.DEFER_BLOCKING 0x0 ;  /* 0x0000000000007b1d */ /* 0x000fec0000010000 */
.L_x_17:
[----:B------:R-:W-:Y:S05]  /*16b0*/  @!P5 BRA `(.L_x_18) ;  /* 0x0000004000f0d947 */ /* 0x000fea0003800000 */
[----:B------:R-:W-:-:S13]  /*16c0*/  ISETP.GT.U32.AND P0, PT, R38, 0x1, PT ;  /* 0x000000012600780c */ /* 0x000fda0003f04070 */
[----:B------:R-:W-:Y:S05]  /*16d0*/  @P0 EXIT ;  /* 0x000000000000094d */ /* 0x000fea0003800000 */
.L_x_19:
[----:B------:R-:W-:-:S08]  /*16e0*/  NOP ;  /* 0x0000000000007918 */ /* 0x000fd00000000000 */
[----:B------:R-:W0:Y:S02]  /*16f0*/  USETMAXREG.TRY_ALLOC.CTAPOOL UP0, 0xe8 ;  /* 0x000000e8000079c8 */ /* 0x000e240008000600 */
[----:B0-----:R-:W-:-:S13]  /*1700*/  PLOP3.LUT P0, PT, PT, PT, UP0, 0x80, 0x0 ;  /* 0x000000000000781c */ /* 0x001fda0003f0f008 */
[----:B------:R-:W-:Y:S05]  /*1710*/  @!P0 BRA `(.L_x_19) ;  /* 0xfffffffc00f08947 */ /* 0x000fea000383ffff */
[----:B------:R-:W-:-:S13]  /*1720*/  LOP3.LUT P0, RZ, R20, 0xff, RZ, 0xc0, !PT ;  /* 0x000000ff14ff7812 */ /* 0x000fda000780c0ff */
[----:B------:R-:W-:Y:S05]  /*1730*/  @!P0 EXIT ;  /* 0x000000000000894d */ /* 0x000fea0003800000 */
[----:B------:R-:W0:Y:S01]  /*1740*/  S2UR UR6, SR_CgaCtaId ;  /* 0x00000000000679c3 */ /* 0x000e220000008800 */
[CC--:B------:R-:W-:Y:S01]  /*1750*/  LEA.HI R11, R19.reuse, R10.reuse, RZ, 0x2 ;  /* 0x0000000a130b7211 */ /* 0x0c0fe200078f10ff */
[----:B------:R-:W-:Y:S01]  /*1760*/  UIADD3 UR7, UR15, -0x1, URZ ;  /* 0xffffffff0f077890 */ /* 0x000fe2000fffe03f */
[----:B------:R-:W-:Y:S01]  /*1770*/  LEA.HI R19, R19, R10, RZ, 0x5 ;  /* 0x0000000a13137211 */ /* 0x000fe200078f28ff */
[----:B------:R-:W-:Y:S01]  /*1780*/  UMOV UR12, 0x400 ;  /* 0x00000400000c7882 */ /* 0x000fe20000000000 */
[--C-:B------:R-:W-:Y:S01]  /*1790*/  SHF.R.S32.HI R16, RZ, 0x2, R11.reuse ;  /* 0x00000002ff107819 */ /* 0x100fe2000001140b */
[----:B------:R-:W-:Y:S01]  /*17a0*/  UISETP.LT.AND UP0, UPT, UR13, 0x1, UPT ;  /* 0x000000010d00788c */ /* 0x000fe2000bf01270 */
[----:B------:R-:W-:Y:S01]  /*17b0*/  SHF.R.S32.HI R17, RZ, 0x1f, R11 ;  /* 0x0000001fff117819 */ /* 0x000fe2000001140b */
[----:B------:R-:W-:Y:S01]  /*17c0*/  USHF.L.U32 UR22, UR13, 0x1, URZ ;  /* 0x000000010d167899 */ /* 0x000fe2000800063f */
[----:B------:R-:W-:Y:S01]  /*17d0*/  SHF.R.S32.HI R19, RZ, 0x5, R19 ;  /* 0x00000005ff137819 */ /* 0x000fe20000011413 */
[----:B------:R-:W-:Y:S01]  /*17e0*/  USEL UR14, UR13, 0x1, UP0 ;  /* 0x000000010d0e7887 */ /* 0x000fe20008000000 */
[----:B------:R-:W-:Y:S01]  /*17f0*/  LEA.HI R17, R17, R16, RZ, 0x3 ;  /* 0x0000001011117211 */ /* 0x000fe200078f18ff */
[----:B------:R-:W-:Y:S01]  /*1800*/  UISETP.NE.AND UP0, UPT, UR7, URZ, UPT ;  /* 0x0000003f0700728c */ /* 0x000fe2000bf05270 */
[----:B------:R-:W-:Y:S01]  /*1810*/  LOP3.LUT R11, R11, 0xfffffffc, RZ, 0xc0, !PT ;  /* 0xfffffffc0b0b7812 */ /* 0x000fe200078ec0ff */
[----:B------:R-:W-:Y:S01]  /*1820*/  UIADD3 UR14, -UR14, UR13, URZ ;  /* 0x0000000d0e0e7290 */ /* 0x000fe2000fffe13f */
[----:B------:R-:W-:Y:S01]  /*1830*/  LOP3.LUT R17, R17, 0xfffffff8, RZ, 0xc0, !PT ;  /* 0xfffffff811117812 */ /* 0x000fe200078ec0ff */
[----:B------:R-:W-:Y:S01]  /*1840*/  USEL UR9, URZ, 0x1, UP0 ;  /* 0x000000013f097887 */ /* 0x000fe20008000000 */
[----:B------:R-:W-:Y:S01]  /*1850*/  LOP3.LUT R86, R7, 0x1, RZ, 0xfc, !PT ;  /* 0x0000000107567812 */ /* 0x000fe200078efcff */
[----:B------:R-:W-:-:S02]  /*1860*/  IMAD.IADD R20, R10, 0x1, -R11 ;  /* 0x000000010a147824 */ /* 0x000fc400078e0a0b */
[----:B------:R-:W-:Y:S02]  /*1870*/  IMAD.IADD R16, R16, 0x1, -R17 ;  /* 0x0000000110107824 */ /* 0x000fe400078e0a11 */
[----:B------:R-:W-:Y:S01]  /*1880*/  IMAD.U32 R87, RZ, RZ, UR9 ;  /* 0x00000009ff577e24 */ /* 0x000fe2000f8e00ff */
[----:B0-----:R-:W-:Y:S02]  /*1890*/  ULEA UR12, UR6, UR12, 0x18 ;  /* 0x0000000c060c7291 */ /* 0x001fe4000f8ec03f */
[--C-:B------:R-:W-:Y:S01]  /*18a0*/  SHF.R.S32.HI R17, RZ, 0x1f, R16.reuse ;  /* 0x0000001fff117819 */ /* 0x100fe20000011410 */
[----:B------:R-:W-:Y:S01]  /*18b0*/  USHF.L.U32 UR6, UR7, 0x3, URZ ;  /* 0x0000000307067899 */ /* 0x000fe2000800063f */
[C-C-:B------:R-:W-:Y:S01]  /*18c0*/  IMAD R21, R19.reuse, -0x10, -R16.reuse ;  /* 0xfffffff013157824 */ /* 0x140fe200078e0a10 */
[----:B------:R-:W-:Y:S02]  /*18d0*/  UIADD3 UR7, UR12, 0x1c300, URZ ;  /* 0x0001c3000c077890 */ /* 0x000fe4000fffe03f */
[----:B------:R-:W-:Y:S01]  /*18e0*/  ULOP3.LUT UR6, UR6, 0x8, URZ, 0xc0, !UPT ;  /* 0x0000000806067892 */ /* 0x000fe2000f8ec03f */
[----:B------:R-:W-:Y:S01]  /*18f0*/  IMAD.WIDE R10, R19, 0x10, R16 ;  /* 0x00000010130a7825 */ /* 0x000fe200078e0210 */
[----:B------:R-:W-:-:S02]  /*1900*/  UIADD3 UR8, UR12, 0x300, URZ ;  /* 0x000003000c087890 */ /* 0x000fc4000fffe03f */
[----:B------:R-:W-:Y:S02]  /*1910*/  USHF.R.U32.HI UR7, URZ, 0x4, UR7 ;  /* 0x000000043f077899 */ /* 0x000fe40008011607 */
[----:B------:R-:W-:Y:S02]  /*1920*/  USHF.R.U32.HI UR8, URZ, 0x4, UR8 ;  /* 0x000000043f087899 */ /* 0x000fe40008011608 */
[----:B------:R-:W-:Y:S02]  /*1930*/  ULOP3.LUT UR24, UR6, 0x8, URZ, 0x3c, !UPT ;  /* 0x0000000806187892 */ /* 0x000fe4000f8e3c3f */
[----:B------:R-:W-:Y:S02]  /*1940*/  ULOP3.LUT UR16, UR6, 0x18, URZ, 0x3c, !UPT ;  /* 0x0000001806107892 */ /* 0x000fe4000f8e3c3f */
[----:B------:R-:W-:Y:S01]  /*1950*/  UIADD3 UR23, UR12, 0x1d0, URZ ;  /* 0x000001d00c177890 */ /* 0x000fe2000fffe03f */
[----:B------:R-:W-:Y:S01]  /*1960*/  ULDC UR6, c[0x0][0x284] ;  /* 0x0000a10000067ab9 */ /* 0x000fe20000000800 */
[----:B------:R-:W-:Y:S01]  /*1970*/  ULOP3.LUT UR7, UR7, 0x3fff, URZ, 0xc0, !UPT ;  /* 0x00003fff07077892 */ /* 0x000fe2000f8ec03f */
[----:B------:R-:W-:Y:S01]  /*1980*/  VIADD R21, R21, UR6 ;  /* 0x0000000615157c36 */ /* 0x000fe20008000000 */
[----:B------:R-:W-:-:S02]  /*1990*/  ULOP3.LUT UR8, UR8, 0x3fff, URZ, 0xc0, !UPT ;  /* 0x00003fff08087892 */ /* 0x000fc4000f8ec03f */
[----:B------:R-:W-:Y:S02]  /*19a0*/  ULEA UR15, UR15, UR23, 0x3 ;  /* 0x000000170f0f7291 */ /* 0x000fe4000f8e183f */
[----:B------:R-:W-:Y:S02]  /*19b0*/  ULOP3.LUT UR17, UR7, 0x10000, URZ, 0xfc, !UPT ;  /* 0x0001000007117892 */ /* 0x000fe4000f8efc3f */
[----:B------:R-:W-:-:S12]  /*19c0*/  ULOP3.LUT UR18, UR8, 0x10000, URZ, 0xfc, !UPT ;  /* 0x0001000008127892 */ /* 0x000fd8000f8efc3f */
.L_x_110:
[----:B------:R-:W-:Y:S01]  /*19d0*/  SHF.L.U32 R16, R87, 0x1f, RZ ;  /* 0x0000001f57107819 */ /* 0x000fe200000006ff */
[----:B------:R-:W0:Y:S01]  /*19e0*/  LDC R17, c[0x0][0x28c] ;  /* 0x0000a300ff117b82 */ /* 0x000e220000000800 */
[----:B------:R-:W-:Y:S01]  /*19f0*/  UMOV UR6, URZ ;  /* 0x0000003f00067c82 */ /* 0x000fe20008000000 */
[----:B------:R-:W-:Y:S01]  /*1a00*/  UMOV UR19, UR5 ;  /* 0x0000000500137c82 */ /* 0x000fe20008000000 */
[----:B-1----:R-:W1:Y:S01]  /*1a10*/  SYNCS.PHASECHK.TRANS64.TRYWAIT P0, [UR15+-0x8], R16 ;  /* 0xfffff810ff0075a7 */ /* 0x002e62000800014f */
[----:B0-----:R-:W-:Y:S01]  /*1a20*/  ISETP.GE.AND P1, PT, R17, 0x1, PT ;  /* 0x000000011100780c */ /* 0x001fe20003f26270 */
[----:B-1234-:R-:W-:-:S12]  /*1a30*/  @!P0 BRA `(.L_x_20) ;  /* 0x0000005c00688947 */ /* 0x01efd80003800000 */
.L_x_156:
[----:B------:R-:W-:Y:S01]  /*1a40*/  UMOV UR7, URZ ;  /* 0x0000003f00077c82 */ /* 0x000fe20008000000 */
[----:B------:R-:W-:Y:S01]  /*1a50*/  UMOV UR8, URZ ;  /* 0x0000003f00087c82 */ /* 0x000fe20008000000 */
[----:B------:R-:W-:Y:S02]  /*1a60*/  CS2R R22, SRZ ;  /* 0x0000000000167805 */ /* 0x000fe4000001ff00 */
[----:B------:R-:W-:Y:S02]  /*1a70*/  CS2R R56, SRZ ;  /* 0x0000000000387805 */ /* 0x000fe4000001ff00 */
[----:B------:R-:W-:Y:S02]  /*1a80*/  CS2R R58, SRZ ;  /* 0x00000000003a7805 */ /* 0x000fe4000001ff00 */
[----:B------:R-:W-:Y:S02]  /*1a90*/  CS2R R60, SRZ ;  /* 0x00000000003c7805 */ /* 0x000fe4000001ff00 */
[----:B------:R-:W-:-:S02]  /*1aa0*/  CS2R R62, SRZ ;  /* 0x00000000003e7805 */ /* 0x000fc4000001ff00 */
[----:B------:R-:W-:Y:S02]  /*1ab0*/  CS2R R64, SRZ ;  /* 0x0000000000407805 */ /* 0x000fe4000001ff00 */
        /* <DEDUP_REMOVED lines=9> */
[----:B------:R-:W-:Y:S01]  /*1b50*/  CS2R R84, SRZ ;  /* 0x0000000000547805 */ /* 0x000fe2000001ff00 */
[----:B------:R-:W-:Y:S01]  /*1b60*/  IMAD.U32 R88, RZ, RZ, UR4 ;  /* 0x00000004ff587e24 */ /* 0x000fe2000f8e00ff */
        /* <DEDUP_REMOVED lines=15> */
[----:B------:R-:W-:Y:S01]  /*1c60*/  CS2R R54, SRZ ;  /* 0x0000000000367805 */ /* 0x000fe2000001ff00 */
[----:B------:R-:W-:Y:S06]  /*1c70*/  @!P1 BRA `(.L_x_21) ;  /* 0x0000000400589947 */ /* 0x000fec0003800000 */
[----:B------:R-:W-:-:S13]  /*1c80*/  ISETP.NE.AND P1, PT, R86, 0x3, PT ;  /* 0x000000035600780c */ /* 0x000fda0003f25270 */
[----:B------:R-:W-:Y:S05]  /*1c90*/  @!P1 BRA `(.L_x_22) ;  /* 0x0000000000049947 */ /* 0x000fea0003800000 */
[----:B------:R-:W-:Y:S01]  /*1ca0*/  BPT.TRAP 0x1 ;  /* 0x000000040000795c */ /* 0x000fe20000300000 */
.L_x_22:
[----:B------:R-:W-:Y:S01]  /*1cb0*/  ULEA UR6, UR5, UR12, 0x3 ;  /* 0x0000000c05067291 */ /* 0x000fe2000f8e183f */
[----:B0-----:R-:W-:-:S05]  /*1cc0*/  IMAD.U32 R16, RZ, RZ, UR4 ;  /* 0x00000004ff107e24 */ /* 0x001fca000f8e00ff */
[----:B------:R-:W-:-:S04]  /*1cd0*/  SHF.L.U32 R16, R16, 0x1f, RZ ;  /* 0x0000001f10107819 */ /* 0x000fc800000006ff */
[----:B------:R0:W1:Y:S01]  /*1ce0*/  SYNCS.PHASECHK.TRANS64.TRYWAIT P0, [UR6], R16 ;  /* 0x00000010ff0075a7 */ /* 0x0000620008000146 */
[----:B------:R-:W-:Y:S05]  /*1cf0*/  @!P1 BRA `(.L_x_23) ;  /* 0x0000000000049947 */ /* 0x000fea0003800000 */
[----:B------:R-:W-:Y:S01]  /*1d00*/  BPT.TRAP 0x1 ;  /* 0x000000040000795c */ /* 0x000fe20000300000 */
.L_x_23:
[----:B-1----:R-:W-:Y:S05]  /*1d10*/  @P0 BRA `(.L_x_24) ;  /* 0x0000000000080947 */ /* 0x002fea0003800000 */
[----:B------:R-:W1:Y:S02]  /*1d20*/  SYNCS.PHASECHK.TRANS64.TRYWAIT P0, [UR6], R16 ;  /* 0x00000010ff0075a7 */ /* 0x000e640008000146 */
[----:B-1----:R-:W-:Y:S05]  /*1d30*/  @!P0 BRA `(.L_x_25) ;  /* 0x0000005800c08947 */ /* 0x002fea0003800000 */
.L_x_24:
[----:B------:R-:W-:Y:S01]  /*1d40*/  ULEA UR8, UR5, UR18, 0x8 ;  /* 0x0000001205087291 */ /* 0x000fe2000f8e403f */
[----:B------:R-:W-:Y:S01]  /*1d50*/  WARPGROUP.ARRIVE ;  /* 0x00000000000079c5 */ /* 0x000fe20000000000 */
[----:B------:R-:W-:Y:S01]  /*1d60*/  ULEA UR10, UR5, UR17, 0x8 ;  /* 0x00000011050a7291 */ /* 0x000fe2000f8e403f */
[----:B------:R-:W-:Y:S01]  /*1d70*/  CS2R R22, SRZ ;  /* 0x0000000000167805 */ /* 0x000fe2000001ff00 */
[----:B------:R-:W-:Y:S01]  /*1d80*/  UMOV UR9, 0x80000020 ;  /* 0x8000002000097882 */ /* 0x000fe20000000000 */
[----:B------:R-:W-:Y:S01]  /*1d90*/  UMOV UR11, 0x80000020 ;  /* 0x80000020000b7882 */ /* 0x000fe20000000000 */
[----:B------:R-:W-:Y:S01]  /*1da0*/  ULDC UR7, c[0x0][0x50c] ;  /* 0x0001430000077ab9 */ /* 0x000fe20000000800 */
[----:B------:R-:W-:Y:S01]  /*1db0*/  UMOV UR6, 0x2 ;  /* 0x0000000200067882 */ /* 0x000fe20000000000 */
[----:B------:R-:W-:Y:S01]  /*1dc0*/  UISETP.NE.AND UP0, UPT, UR7, 0x2, UPT ;  /* 0x000000020700788c */ /* 0x000fe2000bf05270 */
[----:B------:R-:W-:Y:S02]  /*1dd0*/  CS2R R56, SRZ ;  /* 0x0000000000387805 */ /* 0x000fe4000001ff00 */
[----:B------:R-:W-:Y:S01]  /*1de0*/  CS2R R58, SRZ ;  /* 0x00000000003a7805 */ /* 0x000fe2000001ff00 */
[----:B------:R-:W-:Y:S01]  /*1df0*/  QGMMA.64x64x32.F32.E4M3.E4M3 R24, gdesc[UR8], RZ, !UPT ;  /* 0x00e00000081879f3 */ /* 0x000fe2000c7008ff */
[----:B------:R-:W-:Y:S01]  /*1e00*/  USEL UR7, URZ, 0x1, UP0 ;  /* 0x000000013f077887 */ /* 0x000fe20008000000 */
[----:B------:R-:W-:Y:S01]  /*1e10*/  CS2R R60, SRZ ;  /* 0x00000000003c7805 */ /* 0x000fe2000001ff00 */
[----:B------:R-:W-:Y:S01]  /*1e20*/  UIADD3 UR8, UR8, 0x2, URZ ;  /* 0x0000000208087890 */ /* 0x000fe2000fffe03f */
[----:B------:R-:W-:Y:S01]  /*1e30*/  CS2R R62, SRZ ;  /* 0x00000000003e7805 */ /* 0x000fe2000001ff00 */
[----:B------:R-:W-:Y:S01]  /*1e40*/  UIADD3 UR10, UR10, 0x2, URZ ;  /* 0x000000020a0a7890 */ /* 0x000fe2000fffe03f */
[----:B------:R-:W-:-:S02]  /*1e50*/  CS2R R64, SRZ ;  /* 0x0000000000407805 */ /* 0x000fc4000001ff00 */
[----:B------:R-:W-:Y:S01]  /*1e60*/  ISETP.NE.AND P0, PT, RZ, UR7, PT ;  /* 0x00000007ff007c0c */ /* 0x000fe2000bf05270 */
[----:B------:R-:W-:Y:S01]  /*1e70*/  UMOV UR9, 0x80000020 ;  /* 0x8000002000097882 */ /* 0x000fe20000000000 */
[----:B------:R-:W-:Y:S01]  /*1e80*/  UMOV UR11, 0x80000020 ;  /* 0x80000020000b7882 */ /* 0x000fe20000000000 */
        /* <DEDUP_REMOVED lines=10> */
[----:B------:R-:W-:Y:S01]  /*1f30*/  QGMMA.64x64x32.F32.E4M3.E4M3 R24, gdesc[UR8], R24, gsb0 ;  /* 0x00e00000081879f3 */ /* 0x000fe20008000818 */
[----:B------:R-:W-:Y:S05]  /*1f40*/  @!P0 BRA `(.L_x_26) ;  /* 0x0000000000888947 */ /* 0x000fea0003800000 */
[----:B------:R-:W-:Y:S02]  /*1f50*/  WARPGROUP.DEPBAR.LE gsb0, 0x0 ;  /* 0x00008000000079c5 */ /* 0x000fe40000010000 */
[----:B------:R-:W-:-:S01]  /*1f60*/  FADD R85, RZ, R24 ;  /* 0x00000018ff557221 */ /* 0x000fc20000000000 */
[----:B------:R-:W-:Y:S01]  /*1f70*/  FADD R84, RZ, R25 ;  /* 0x00000019ff547221 */ /* 0x000fe20000000000 */
        /* <DEDUP_REMOVED lines=30> */
[----:B------:R-:W-:-:S06]  /*2160*/  UMOV UR6, URZ ;  /* 0x0000003f00067c82 */ /* 0x000fcc0008000000 */
.L_x_26:
[----:B------:R-:W-:-:S04]  /*2170*/  UIADD3 UR19, UR5, 0x1, URZ ;  /* 0x0000000105137890 */ /* 0x000fc8000fffe03f */
[----:B------:R-:W-:-:S04]  /*2180*/  UISETP.NE.AND UP0, UPT, UR19, 0x1c, UPT ;  /* 0x0000001c1300788c */ /* 0x000fc8000bf05270 */
[----:B------:R-:W-:Y:S02]  /*2190*/  USEL UR8, URZ, 0x1, UP0 ;  /* 0x000000013f087887 */ /* 0x000fe40008000000 */
[----:B------:R-:W-:Y:S02]  /*21a0*/  USEL UR19, UR19, URZ, UP0 ;  /* 0x0000003f13137287 */ /* 0x000fe40008000000 */
[----:B------:R-:W-:-:S06]  /*21b0*/  ULOP3.LUT UR8, UR4, UR8, URZ, 0x3c, !UPT ;  /* 0x0000000804087292 */ /* 0x000fcc000f8e3c3f */
[----:B------:R-:W-:Y:S01]  /*21c0*/  IMAD.U32 R88, RZ, RZ, UR8 ;  /* 0x00000008ff587e24 */ /* 0x000fe2000f8e00ff */
[----:B------:R-:W-:-:S06]  /*21d0*/  UMOV UR8, 0x1 ;  /* 0x0000000100087882 */ /* 0x000fcc0000000000 */
.L_x_21:
[----:B------:R-:W-:-:S06]  /*21e0*/  UISETP.GE.AND UP0, UPT, UR14, 0x1, UPT ;  /* 0x000000010e00788c */ /* 0x000fcc000bf06270 */
[----:B------:R-:W-:-:S13]  /*21f0*/  PLOP3.LUT P0, PT, PT, PT, UP0, 0x80, 0x0 ;  /* 0x000000000000781c */ /* 0x000fda0003f0f008 */
[----:B------:R-:W-:Y:S05]  /*2200*/  @!P0 BRA `(.L_x_27) ;  /* 0x0000000400688947 */ /* 0x000fea0003800000 */
[----:B01----:R-:W-:Y:S01]  /*2210*/  IMAD.U32 R16, RZ, RZ, UR14 ;  /* 0x0000000eff107e24 */ /* 0x003fe2000f8e00ff */
[----:B------:R-:W-:Y:S01]  /*2220*/  ULDC UR25, c[0x0][0x50c] ;  /* 0x0001430000197ab9 */ /* 0x000fe20000000800 */
[----:B------:R-:W-:-:S07]  /*2230*/  IMAD.U32 R17, RZ, RZ, UR5 ;  /* 0x00000005ff117e24 */ /* 0x000fce000f8e00ff */
.L_x_35:
[----:B------:R-:W-:-:S13]  /*2240*/  ISETP.NE.AND P1, PT, R86, 0x3, PT ;  /* 0x000000035600780c */ /* 0x000fda0003f25270 */
[----:B------:R-:W-:Y:S05]  /*2250*/  @!P1 BRA `(.L_x_28) ;  /* 0x0000000000049947 */ /* 0x000fea0003800000 */
[----:B------:R-:W-:Y:S01]  /*2260*/  BPT.TRAP 0x1 ;  /* 0x000000040000795c */ /* 0x000fe20000300000 */
.L_x_28:
[----:B------:R-:W-:Y:S01]  /*2270*/  ULEA UR9, UR19, UR12, 0x3 ;  /* 0x0000000c13097291 */ /* 0x000fe2000f8e183f */
[----:B------:R-:W-:-:S08]  /*2280*/  SHF.L.U32 R18, R88, 0x1f, RZ ;  /* 0x0000001f58127819 */ /* 0x000fd000000006ff */
[----:B------:R0:W1:Y:S01]  /*2290*/  SYNCS.PHASECHK.TRANS64.TRYWAIT P0, [UR9], R18 ;  /* 0x00000012ff0075a7 */ /* 0x0000620008000149 */
[----:B------:R-:W-:Y:S05]  /*22a0*/  @!P1 BRA `(.L_x_29) ;  /* 0x0000000000049947 */ /* 0x000fea0003800000 */
[----:B------:R-:W-:Y:S01]  /*22b0*/  BPT.TRAP 0x1 ;  /* 0x000000040000795c */ /* 0x000fe20000300000 */
.L_x_29:
[----:B-1----:R-:W-:Y:S05]  /*22c0*/  @P0 BRA `(.L_x_30) ;  /* 0x0000000000080947 */ /* 0x002fea0003800000 */
[----:B------:R-:W1:Y:S02]  /*22d0*/  SYNCS.PHASECHK.TRANS64.TRYWAIT P0, [UR9], R18 ;  /* 0x00000012ff0075a7 */ /* 0x000e640008000149 */
[----:B-1----:R-:W-:Y:S05]  /*22e0*/  @!P0 BRA `(.L_x_31) ;  /* 0x00000054006c8947 */ /* 0x002fea0003800000 */
.L_x_30:
[----:B------:R-:W-:Y:S01]  /*22f0*/  UISETP.NE.AND UP0, UPT, UR7, URZ, UPT ;  /* 0x0000003f0700728c */ /* 0x000fe2000bf05270 */
[----:B------:R-:W-:Y:S01]  /*2300*/  WARPGROUP.ARRIVE ;  /* 0x00000000000079c5 */ /* 0x000fe20000000000 */
[----:B------:R-:W-:Y:S02]  /*2310*/  ULEA UR10, UR19, UR17, 0x8 ;  /* 0x00000011130a7291 */ /* 0x000fe4000f8e403f */
[----:B------:R-:W-:Y:S01]  /*2320*/  USEL UR8, UR8, URZ, !UP0 ;  /* 0x0000003f08087287 */ /* 0x000fe2000c000000 */
[----:B------:R-:W-:Y:S01]  /*2330*/  UMOV UR9, 0x80000020 ;  /* 0x8000002000097882 */ /* 0x000fe20000000000 */
[----:B------:R-:W-:Y:S02]  /*2340*/  UMOV UR11, 0x80000020 ;  /* 0x80000020000b7882 */ /* 0x000fe40000000000 */
[----:B------:R-:W-:Y:S02]  /*2350*/  UISETP.NE.U32.AND UP0, UPT, UR8, URZ, UPT ;  /* 0x0000003f0800728c */ /* 0x000fe4000bf05070 */
[----:B------:R-:W-:-:S02]  /*2360*/  ULEA UR8, UR19, UR18, 0x8 ;  /* 0x0000001213087291 */ /* 0x000fc4000f8e403f */
[----:B------:R-:W-:-:S07]  /*2370*/  UIADD3 UR6, UR6, 0x2, URZ ;  /* 0x0000000206067890 */ /* 0x000fce000fffe03f */
[----:B------:R-:W-:Y:S01]  /*2380*/  QGMMA.64x64x32.F32.E4M3.E4M3 R24, gdesc[UR8], R24, UP0 ;  /* 0x00e00000081879f3 */ /* 0x000fe2000bf00818 */
[----:B------:R-:W-:Y:S02]  /*2390*/  UIADD3 UR8, UR8, 0x2, URZ ;  /* 0x0000000208087890 */ /* 0x000fe4000fffe03f */
[----:B------:R-:W-:Y:S01]  /*23a0*/  UIADD3 UR10, UR10, 0x2, URZ ;  /* 0x000000020a0a7890 */ /* 0x000fe2000fffe03f */
[----:B------:R-:W-:Y:S01]  /*23b0*/  UMOV UR9, 0x80000020 ;  /* 0x8000002000097882 */ /* 0x000fe20000000000 */
[----:B------:R-:W-:Y:S01]  /*23c0*/  UMOV UR11, 0x80000020 ;  /* 0x80000020000b7882 */ /* 0x000fe20000000000 */
[----:B------:R-:W-:-:S04]  /*23d0*/  UISETP.NE.AND UP0, UPT, UR6, UR25, UPT ;  /* 0x000000190600728c */ /* 0x000fc8000bf05270 */
[----:B------:R-:W-:-:S06]  /*23e0*/  USEL UR7, URZ, 0x1, UP0 ;  /* 0x000000013f077887 */ /* 0x000fcc0008000000 */
[----:B------:R-:W-:Y:S01]  /*23f0*/  ISETP.NE.AND P0, PT, RZ, UR7, PT ;  /* 0x00000007ff007c0c */ /* 0x000fe2000bf05270 */
[----:B------:R-:W-:Y:S03]  /*2400*/  QGMMA.64x64x32.F32.E4M3.E4M3 R24, gdesc[UR8], R24, gsb0 ;  /* 0x00e00000081879f3 */ /* 0x000fe60008000818 */
[----:B------:R-:W-:-:S09]  /*2410*/  WARPGROUP.DEPBAR.LE gsb0, 0x1 ;  /* 0x00008000000079c5 */ /* 0x000fd20000010100 */
[----:B------:R-:W-:Y:S05]  /*2420*/  @!P0 BRA `(.L_x_32) ;  /* 0x0000000000888947 */ /* 0x000fea0003800000 */
[----:B------:R-:W-:Y:S02]  /*2430*/  WARPGROUP.DEPBAR.LE gsb0, 0x0 ;  /* 0x00008000000079c5 */ /* 0x000fe40000010000 */
[----:B------:R-:W-:-:S01]  /*2440*/  FADD R85, R24, R85 ;  /* 0x0000005518557221 */ /* 0x000fc20000000000 */
[----:B------:R-:W-:Y:S01]  /*2450*/  FADD R84, R25, R84 ;  /* 0x0000005419547221 */ /* 0x000fe20000000000 */
        /* <DEDUP_REMOVED lines=30> */
[----:B------:R-:W-:-:S06]  /*2640*/  UMOV UR6, URZ ;  /* 0x0000003f00067c82 */ /* 0x000fcc0008000000 */
.L_x_32:
[----:B------:R-:W-:Y:S05]  /*2650*/  @!P1 BRA `(.L_x_33) ;  /* 0x0000000000049947 */ /* 0x000fea0003800000 */
[----:B------:R-:W-:Y:S01]  /*2660*/  BPT.TRAP 0x1 ;  /* 0x000000040000795c */ /* 0x000fe20000300000 */
.L_x_33:
[----:B------:R-:W-:-:S13]  /*2670*/  ISETP.NE.AND P0, PT, R13, RZ, PT ;  /* 0x000000ff0d00720c */ /* 0x000fda0003f05270 */
[----:B01----:R-:W-:-:S05]  /*2680*/  @P0 LEA R18, R17, UR12, 0x3 ;  /* 0x0000000c11120c11 */ /* 0x003fca000f8e18ff */
[----:B------:R-:W-:-:S05]  /*2690*/  @P0 VIADD R19, R18, 0xe0 ;  /* 0x000000e012130836 */ /* 0x000fca0000000000 */
[----:B------:R-:W-:-:S04]  /*26a0*/  @P0 PRMT R19, R12, 0x654, R19 ;  /* 0x000006540c130816 */ /* 0x000fc80000000013 */
[----:B------:R0:W-:Y:S01]  /*26b0*/  @P0 SYNCS.ARRIVE.TRANS64.RED.A1T0 RZ, [R19+URZ], RZ ;  /* 0x000000ff13ff09a7 */ /* 0x0001e2000810043f */
[----:B------:R-:W-:-:S13]  /*26c0*/  ISETP.GT.U32.AND P0, PT, R7, 0x1, PT ;  /* 0x000000010700780c */ /* 0x000fda0003f04070 */
[----:B0-----:R-:W-:Y:S05]  /*26d0*/  @P0 BRA `(.L_x_34) ;  /* 0x0000000000040947 */ /* 0x001fea0003800000 */
[----:B------:R-:W-:Y:S01]  /*26e0*/  BPT.TRAP 0x1 ;  /* 0x000000040000795c */ /* 0x000fe20000300000 */
.L_x_34:
[----:B------:R-:W-:Y:S01]  /*26f0*/  UIADD3 UR19, UR19, 0x1, URZ ;  /* 0x0000000113137890 */ /* 0x000fe2000fffe03f */
[C---:B------:R-:W-:Y:S01]  /*2700*/  ISETP.GT.AND P1, PT, R16.reuse, 0x1, PT ;  /* 0x000000011000780c */ /* 0x040fe20003f24270 */
[----:B------:R-:W-:Y:S02]  /*2710*/  VIADD R17, R17, 0x1 ;  /* 0x0000000111117836 */ /* 0x000fe40000000000 */
[----:B------:R-:W-:Y:S01]  /*2720*/  UISETP.NE.AND UP0, UPT, UR19, 0x1c, UPT ;  /* 0x0000001c1300788c */ /* 0x000fe2000bf05270 */
[----:B------:R-:W-:Y:S02]  /*2730*/  VIADD R16, R16, 0xffffffff ;  /* 0xffffffff10107836 */ /* 0x000fe40000000000 */
[C---:B------:R-:W-:Y:S01]  /*2740*/  ISETP.NE.AND P0, PT, R17.reuse, 0x1c, PT ;  /* 0x0000001c1100780c */ /* 0x040fe20003f05270 */
[----:B------:R-:W-:Y:S02]  /*2750*/  USEL UR8, URZ, 0x1, UP0 ;  /* 0x000000013f087887 */ /* 0x000fe40008000000 */
[----:B------:R-:W-:Y:S01]  /*2760*/  USEL UR19, UR19, URZ, UP0 ;  /* 0x0000003f13137287 */ /* 0x000fe20008000000 */
[----:B------:R-:W-:-:S03]  /*2770*/  SEL R17, R17, RZ, P0 ;  /* 0x000000ff11117207 */ /* 0x000fc60000000000 */
[----:B------:R-:W-:Y:S01]  /*2780*/  LOP3.LUT R88, R88, UR8, RZ, 0x3c, !PT ;  /* 0x0000000858587c12 */ /* 0x000fe2000f8e3cff */
[----:B------:R-:W-:Y:S01]  /*2790*/  UMOV UR8, 0x1 ;  /* 0x0000000100087882 */ /* 0x000fe20000000000 */
[----:B------:R-:W-:Y:S06]  /*27a0*/  @P1 BRA `(.L_x_35) ;  /* 0xfffffff800a41947 */ /* 0x000fec000383ffff */
.L_x_27:
[----:B------:R-:W-:Y:S01]  /*27b0*/  UISETP.NE.AND UP0, UPT, UR6, URZ, UPT ;  /* 0x0000003f0600728c */ /* 0x000fe2000bf05270 */
[----:B01----:R-:W0:Y:S01]  /*27c0*/  LDC R16, c[0x0][0x28c] ;  /* 0x0000a300ff107b82 */ /* 0x003e220000000800 */
[----:B------:R-:W-:Y:S02]  /*27d0*/  IMAD.U32 R17, RZ, RZ, UR24 ;  /* 0x00000018ff117e24 */ /* 0x000fe4000f8e00ff */
[----:B------:R-:W-:-:S06]  /*27e0*/  USEL UR6, URZ, 0x1, !UP0 ;  /* 0x000000013f067887 */ /* 0x000fcc000c000000 */
[----:B------:R-:W-:-:S13]  /*27f0*/  ISETP.NE.AND P0, PT, RZ, UR6, PT ;  /* 0x00000006ff007c0c */ /* 0x000fda000bf05270 */
[----:B------:R-:W-:Y:S05]  /*2800*/  @!P0 BRA `(.L_x_36) ;  /* 0x0000000000848947 */ /* 0x000fea0003800000 */
[----:B------:R-:W-:Y:S02]  /*2810*/  WARPGROUP.DEPBAR.LE gsb0, 0x0 ;  /* 0x00008000000079c5 */ /* 0x000fe40000010000 */
[----:B------:R-:W-:Y:S01]  /*2820*/  FADD R85, R24, R85 ;  /* 0x0000005518557221 */ /* 0x000fe20000000000 */
        /* <DEDUP_REMOVED lines=30> */
[----:B------:R-:W-:-:S07]  /*2a10*/  FADD R22, R22, R55 ;  /* 0x0000003716167221 */ /* 0x000fce0000000000 */
.L_x_36:
[----:B0-----:R-:W-:Y:S01]  /*2a20*/  ISETP.GE.AND P0, PT, R16, 0x1, PT ;  /* 0x000000011000780c */ /* 0x001fe20003f06270 */
[----:B------:R0:W-:Y:S01]  /*2a30*/  SYNCS.ARRIVE.TRANS64.A1T0 RZ, [R17+UR23], RZ ;  /* 0x000000ff11ff79a7 */ /* 0x0001e20008100017 */
[----:B------:R-:W-:-:S11]  /*2a40*/  WARPGROUP.DEPBAR.LE gsb0, 0x0 ;  /* 0x00008000000079c5 */ /* 0x000fd60000010000 */
[----:B------:R-:W-:Y:S05]  /*2a50*/  @!P0 BRA `(.L_x_37) ;  /* 0x0000000000488947 */ /* 0x000fea0003800000 */
[----:B------:R-:W-:-:S13]  /*2a60*/  ISETP.NE.AND P0, PT, R86, 0x3, PT ;  /* 0x000000035600780c */ /* 0x000fda0003f05270 */
[----:B------:R-:W-:Y:S05]  /*2a70*/  @!P0 BRA `(.L_x_38) ;  /* 0x0000000000048947 */ /* 0x000fea0003800000 */
[----:B------:R-:W-:Y:S01]  /*2a80*/  BPT.TRAP 0x1 ;  /* 0x000000040000795c */ /* 0x000fe20000300000 */
.L_x_38:
[----:B------:R-:W-:-:S13]  /*2a90*/  ISETP.NE.AND P0, PT, R13, RZ, PT ;  /* 0x000000ff0d00720c */ /* 0x000fda0003f05270 */
[----:B------:R-:W-:-:S05]  /*2aa0*/  VOTEU.ANY UP0, P0 ;  /* 0x00000000003f7886 */ /* 0x000fca0000000100 */
[----:B------:R-:W-:-:S06]  /*2ab0*/  @UP0 UIADD3 UR6, UR14, UR5, URZ ;  /* 0x000000050e060290 */ /* 0x000fcc000fffe03f */
[----:B------:R-:W-:Y:S02]  /*2ac0*/  IMAD.U32 R16, RZ, RZ, UR6 ;  /* 0x00000006ff107e24 */ /* 0x000fe4000f8e00ff */
[----:B------:R-:W-:-:S03]  /*2ad0*/  IMAD.U32 R19, RZ, RZ, UR6 ;  /* 0x00000006ff137e24 */ /* 0x000fc6000f8e00ff */
[----:B------:R-:W-:-:S05]  /*2ae0*/  @P0 SHF.R.U32.HI R16, RZ, 0x2, R16 ;  /* 0x00000002ff100819 */ /* 0x000fca0000011610 */
[----:B0-----:R-:W-:-:S04]  /*2af0*/  @P0 IMAD.WIDE.U32 R16, R16, 0x24924925, RZ ;  /* 0x2492492510100825 */ /* 0x001fc800078e00ff */
[----:B------:R-:W-:-:S05]  /*2b00*/  @P0 IMAD R16, R17, -0x1c, R19 ;  /* 0xffffffe411100824 */ /* 0x000fca00078e0213 */
[----:B------:R-:W-:-:S05]  /*2b10*/  @P0 LEA R16, R16, UR12, 0x3 ;  /* 0x0000000c10100c11 */ /* 0x000fca000f8e18ff */
[----:B------:R-:W-:-:S05]  /*2b20*/  @P0 VIADD R17, R16, 0xe0 ;  /* 0x000000e010110836 */ /* 0x000fca0000000000 */
[----:B------:R-:W-:-:S04]  /*2b30*/  @P0 PRMT R17, R12, 0x654, R17 ;  /* 0x000006540c110816 */ /* 0x000fc80000000011 */
[----:B------:R1:W-:Y:S01]  /*2b40*/  @P0 SYNCS.ARRIVE.TRANS64.RED.A1T0 RZ, [R17+URZ], RZ ;  /* 0x000000ff11ff09a7 */ /* 0x0003e2000810043f */
[----:B------:R-:W-:-:S13]  /*2b50*/  ISETP.GT.U32.AND P0, PT, R7, 0x1, PT ;  /* 0x000000010700780c */ /* 0x000fda0003f04070 */
[----:B-1----:R-:W-:Y:S05]  /*2b60*/  @P0 BRA `(.L_x_37) ;  /* 0x0000000000040947 */ /* 0x002fea0003800000 */
[----:B------:R-:W-:Y:S01]  /*2b70*/  BPT.TRAP 0x1 ;  /* 0x000000040000795c */ /* 0x000fe20000300000 */
.L_x_37:
[----:B------:R-:W-:Y:S01]  /*2b80*/  SHF.L.U32 R16, R87, 0x1f, RZ ;  /* 0x0000001f57107819 */ /* 0x000fe200000006ff */
[----:B------:R-:W-:Y:S01]  /*2b90*/  UIADD3 UR5, UR22, UR5, URZ ;  /* 0x0000000516057290 */ /* 0x000fe2000fffe03f */
[----:B------:R-:W1:Y:S01]  /*2ba0*/  LDC R31, c[0x0][0x288] ;  /* 0x0000a200ff1f7b82 */ /* 0x000e620000000800 */
[----:B------:R-:W-:Y:S01]  /*2bb0*/  UISETP.GE.U32.AND UP1, UPT, UR22, 0x1c, UPT ;  /* 0x0000001c1600788c */ /* 0x000fe2000bf26070 */
[----:B------:R-:W-:Y:S01]  /*2bc0*/  IMAD.SHL.U32 R24, R20, 0x2, RZ ;  /* 0x0000000214187824 */ /* 0x000fe200078e00ff */
[----:B------:R-:W-:Y:S02]  /*2bd0*/  UISETP.GT.U32.AND UP0, UPT, UR5, 0x1b, UPT ;  /* 0x0000001b0500788c */ /* 0x000fe4000bf04070 */
[----:B------:R-:W-:Y:S02]  /*2be0*/  USHF.R.U32.HI UR6, URZ, 0x2, UR5 ;  /* 0x000000023f067899 */ /* 0x000fe40008011605 */
[----:B------:R-:W-:Y:S01]  /*2bf0*/  UISETP.LT.U32.AND UP0, UPT, UR22, 0x1c, UP0 ;  /* 0x0000001c1600788c */ /* 0x000fe20008701070 */
[----:B------:R-:W4:Y:S01]  /*2c00*/  SYNCS.PHASECHK.TRANS64.TRYWAIT P0, [UR15+0x8], R16 ;  /* 0x00000810ff0075a7 */ /* 0x000f22000800014f */
[----:B------:R-:W-:Y:S01]  /*2c10*/  UIMAD.WIDE.U32 UR6, UR6, 0x24924925, URZ ;  /* 0x24924925060678a5 */ /* 0x000fe2000f8e003f */
[----:B------:R-:W-:Y:S01]  /*2c20*/  SHF.R.S32.HI R25, RZ, 0x1f, R24 ;  /* 0x0000001fff197819 */ /* 0x000fe20000011418 */
[----:B------:R-:W-:-:S02]  /*2c30*/  USEL UR8, URZ, 0x1, !UP0 ;  /* 0x000000013f087887 */ /* 0x000fc4000c000000 */
[----:B------:R-:W-:Y:S02]  /*2c40*/  UIMAD UR5, UR7, -0x1c, UR5 ;  /* 0xffffffe4070578a4 */ /* 0x000fe4000f8e0205 */
[----:B------:R-:W-:-:S04]  /*2c50*/  ULOP3.LUT UR4, UR4, UR8, URZ, 0x3c, !UPT ;  /* 0x0000000804047292 */ /* 0x000fc8000f8e3c3f */
[----:B------:R-:W-:Y:S01]  /*2c60*/  @UP1 ULOP3.LUT UR4, UR4, 0x1, UR7, 0x78, !UPT ;  /* 0x0000000104041892 */ /* 0x000fe2000f8e7807 */
[----:B-1--4-:R-:W-:Y:S11]  /*2c70*/  @!P0 BRA `(.L_x_39) ;  /* 0x0000004c00208947 */ /* 0x012ff60003800000 */
.L_x_157:
[----:B------:R-:W-:Y:S01]  /*2c80*/  IMAD.SHL.U32 R33, R4, 0x40, RZ ;  /* 0x0000004004217824 */ /* 0x000fe200078e00ff */
[----:B------:R-:W-:Y:S01]  /*2c90*/  ULDC UR8, c[0x0][0x284] ;  /* 0x0000a10000087ab9 */ /* 0x000fe20000000800 */
[----:B------:R-:W-:Y:S01]  /*2ca0*/  IMAD.SHL.U32 R4, R6, 0x40, RZ ;  /* 0x0000004006047824 */ /* 0x000fe200078e00ff */
[----:B------:R-:W-:Y:S01]  /*2cb0*/  SHF.R.S32.HI R32, RZ, 0x1f, R5 ;  /* 0x0000001fff207819 */ /* 0x000fe20000011405 */
[----:B------:R-:W-:Y:S01]  /*2cc0*/  ULDC.64 UR6, c[0x0][0x5d0] ;  /* 0x0001740000067ab9 */ /* 0x000fe20000000a00 */
[----:B------:R-:W-:Y:S01]  /*2cd0*/  SHF.R.S32.HI R30, RZ, 0x1f, R33 ;  /* 0x0000001fff1e7819 */ /* 0x000fe20000011421 */
[----:B0-----:R-:W-:Y:S01]  /*2ce0*/  IMAD.WIDE.U32 R16, R5, UR6, R24 ;  /* 0x0000000605107c25 */ /* 0x001fe2000f8e0018 */
[----:B------:R-:W-:-:S03]  /*2cf0*/  ISETP.GE.AND P0, PT, R4, UR8, PT ;  /* 0x0000000804007c0c */ /* 0x000fc6000bf06270 */
[----:B------:R-:W-:Y:S01]  /*2d00*/  IMAD R18, R32, UR6, RZ ;  /* 0x0000000620127c24 */ /* 0x000fe2000f8e02ff */
[C---:B------:R-:W-:Y:S02]  /*2d10*/  ISETP.GE.OR P0, PT, R33.reuse, R31, P0 ;  /* 0x0000001f2100720c */ /* 0x040fe40000706670 */
[----:B------:R-:W-:Y:S01]  /*2d20*/  IADD3 R16, P1, R33, R16, RZ ;  /* 0x0000001021107210 */ /* 0x000fe20007f3e0ff */
[----:B------:R-:W-:-:S05]  /*2d30*/  IMAD R19, R5, UR7, R18 ;  /* 0x0000000705137c24 */ /* 0x000fca000f8e0212 */
[----:B------:R-:W-:-:S05]  /*2d40*/  IADD3.X R17, R30, R17, R19, P1, !PT ;  /* 0x000000111e117210 */ /* 0x000fca0000ffe413 */
[----:B------:R-:W-:Y:S05]  /*2d50*/  @P0 BRA `(.L_x_40) ;  /* 0x0000002400a80947 */ /* 0x000fea0003800000 */
[----:B------:R-:W0:Y:S01]  /*2d60*/  LDC.64 R26, c[0x0][0x5c8] ;  /* 0x00017200ff1a7b82 */ /* 0x000e220000000a00 */
[----:B------:R-:W-:Y:S01]  /*2d70*/  IMAD.WIDE R28, R6, 0x40, R10 ;  /* 0x00000040061c7825 */ /* 0x000fe200078e020a */
[----:B------:R-:W-:Y:S01]  /*2d80*/  ULDC.64 UR6, c[0x0][0x5c0] ;  /* 0x0001700000067ab9 */ /* 0x000fe20000000a00 */
[----:B------:R-:W-:Y:S02]  /*2d90*/  BSSY B0, `(.L_x_40) ;  /* 0x0000266000007945 */ /* 0x000fe40003800000 */
[-C--:B0-----:R-:W-:Y:S02]  /*2da0*/  IMAD R6, R29, R26.reuse, RZ ;  /* 0x0000001a1d067224 */ /* 0x081fe400078e02ff */
[----:B------:R-:W-:-:S04]  /*2db0*/  IMAD.WIDE.U32 R16, R28, R26, R16 ;  /* 0x0000001a1c107225 */ /* 0x000fc800078e0010 */
[----:B------:R-:W-:Y:S01]  /*2dc0*/  IMAD R19, R28, R27, R6 ;  /* 0x0000001b1c137224 */ /* 0x000fe200078e0206 */
[----:B------:R-:W-:Y:S02]  /*2dd0*/  LEA R18, P0, R26, R16, 0x3 ;  /* 0x000000101a127211 */ /* 0x000fe400078018ff */
[----:B------:R-:W-:Y:S01]  /*2de0*/  IADD3 R16, P1, R16, UR6, RZ ;  /* 0x0000000610107c10 */ /* 0x000fe2000ff3e0ff */
[----:B------:R-:W-:Y:S01]  /*2df0*/  IMAD.IADD R19, R17, 0x1, R19 ;  /* 0x0000000111137824 */ /* 0x000fe200078e0213 */
[----:B------:R-:W-:-:S04]  /*2e00*/  IADD3 R18, P2, R18, UR6, RZ ;  /* 0x0000000612127c10 */ /* 0x000fc8000ff5e0ff */
[----:B------:R-:W-:Y:S01]  /*2e10*/  LEA.HI.X R6, R26, R19, R27, 0x3, P0 ;  /* 0x000000131a067211 */ /* 0x000fe200000f1c1b */
[----:B------:R-:W-:Y:S01]  /*2e20*/  IMAD R26, R20, -0x2, R31 ;  /* 0xfffffffe141a7824 */ /* 0x000fe200078e021f */
[----:B---3-5:R-:W-:Y:S02]  /*2e30*/  FSETP.NEU.AND P0, PT, R15, RZ, PT ;  /* 0x000000ff0f00720b */ /* 0x028fe40003f0d000 */
[----:B------:R-:W-:Y:S01]  /*2e40*/  IADD3.X R17, R19, UR7, RZ, P1, !PT ;  /* 0x0000000713117c10 */ /* 0x000fe20008ffe4ff */
[----:B------:R-:W-:Y:S01]  /*2e50*/  IMAD.IADD R26, R26, 0x1, -R33 ;  /* 0x000000011a1a7824 */ /* 0x000fe200078e0a21 */
[----:B------:R-:W-:Y:S01]  /*2e60*/  IADD3.X R19, R6, UR7, RZ, P2, !PT ;  /* 0x0000000706137c10 */ /* 0x000fe200097fe4ff */
[----:B------:R-:W-:-:S08]  /*2e70*/  IMAD.IADD R6, R21, 0x1, -R4 ;  /* 0x0000000115067824 */ /* 0x000fd000078e0a04 */
[----:B------:R-:W-:Y:S05]  /*2e80*/  @!P0 BRA `(.L_x_41) ;  /* 0x0000001c00188947 */ /* 0x000fea0003800000 */
[----:B------:R-:W-:Y:S01]  /*2e90*/  ULDC.64 UR6, c[0x0][0x5b8] ;  /* 0x00016e0000067ab9 */ /* 0x000fe20000000a00 */
[----:B------:R-:W-:Y:S01]  /*2ea0*/  ULDC.64 UR8, c[0x0][0x5a8] ;  /* 0x00016a0000087ab9 */ /* 0x000fe20000000a00 */
[----:B------:R-:W-:Y:S01]  /*2eb0*/  IMAD.WIDE.U32 R24, R5, UR6, R24 ;  /* 0x0000000605187c25 */ /* 0x000fe2000f8e0018 */
[----:B------:R-:W-:Y:S03]  /*2ec0*/  BSSY B1, `(.L_x_42) ;  /* 0x0000010000017945 */ /* 0x000fe60003800000 */
[----:B------:R-:W-:Y:S01]  /*2ed0*/  IMAD R4, R32, UR6, RZ ;  /* 0x0000000620047c24 */ /* 0x000fe2000f8e02ff */
[----:B------:R-:W-:-:S03]  /*2ee0*/  IADD3 R24, P0, R33, R24, RZ ;  /* 0x0000001821187210 */ /* 0x000fc60007f1e0ff */
[----:B------:R-:W-:Y:S01]  /*2ef0*/  IMAD R5, R5, UR7, R4 ;  /* 0x0000000705057c24 */ /* 0x000fe2000f8e0204 */
[----:B------:R-:W-:Y:S02]  /*2f00*/  ULDC.64 UR6, c[0x0][0x5b0] ;  /* 0x00016c0000067ab9 */ /* 0x000fe40000000a00 */
[----:B------:R-:W-:Y:S02]  /*2f10*/  IMAD R27, R29, UR6, RZ ;  /* 0x000000061d1b7c24 */ /* 0x000fe4000f8e02ff */
[----:B------:R-:W-:Y:S02]  /*2f20*/  IADD3.X R25, R30, R25, R5, P0, !PT ;  /* 0x000000191e197210 */ /* 0x000fe400007fe405 */
[----:B------:R-:W-:Y:S01]  /*2f30*/  ISETP.GE.AND P0, PT, R26, 0x1, PT ;  /* 0x000000011a00780c */ /* 0x000fe20003f06270 */
[C---:B------:R-:W-:Y:S02]  /*2f40*/  IMAD R27, R28.reuse, UR7, R27 ;  /* 0x000000071c1b7c24 */ /* 0x040fe4000f8e021b */
[----:B------:R-:W-:Y:S01]  /*2f50*/  IMAD.WIDE.U32 R4, R28, UR6, R24 ;  /* 0x000000061c047c25 */ /* 0x000fe2000f8e0018 */
[----:B------:R-:W-:-:S02]  /*2f60*/  ISETP.LT.OR P3, PT, R6, 0x1, !P0 ;  /* 0x000000010600780c */ /* 0x000fc40004761670 */
[----:B------:R-:W-:-:S04]  /*2f70*/  IADD3 R4, P1, R4, UR8, RZ ;  /* 0x0000000804047c10 */ /* 0x000fc8000ff3e0ff */
[--C-:B------:R-:W-:Y:S02]  /*2f80*/  IADD3.X R5, R5, UR9, R27.reuse, P1, !PT ;  /* 0x0000000905057c10 */ /* 0x100fe40008ffe41b */
[----:B------:R-:W-:-:S05]  /*2f90*/  PRMT R27, RZ, 0x7610, R27 ;  /* 0x00007610ff1b7816 */ /* 0x000fca000000001b */
[----:B------:R-:W-:Y:S05]  /*2fa0*/  @P3 BRA `(.L_x_43) ;  /* 0x0000000000043947 */ /* 0x000fea0003800000 */
[----:B------:R0:W5:Y:S02]  /*2fb0*/  LDG.E.U8 R27, desc[UR20][R4.64] ;  /* 0x00000014041b7981 */ /* 0x000164000c1e1100 */
.L_x_43:
[----:B------:R-:W-:Y:S05]  /*2fc0*/  BSYNC B1 ;  /* 0x0000000000017941 */ /* 0x000fea0003800000 */
.L_x_42:
[----:B-----5:R-:W-:Y:S01]  /*2fd0*/  LOP3.LUT R27, R27, 0xff, RZ, 0xc0, !PT ;  /* 0x000000ff1b1b7812 */ /* 0x020fe200078ec0ff */
[----:B------:R-:W-:Y:S01]  /*2fe0*/  BSSY B1, `(.L_x_44) ;  /* 0x000000c000017945 */ /* 0x000fe20003800000 */
[----:B------:R-:W-:Y:S02]  /*2ff0*/  ISETP.GE.AND P1, PT, R26, 0x2, PT ;  /* 0x000000021a00780c */ /* 0x000fe40003f26270 */
[----:B------:R-:W-:Y:S02]  /*3000*/  F2FP.F16.E4M3.UNPACK_B R27, R27 ;  /* 0x0000001bff1b723e */ /* 0x000fe400020006ff */
[----:B------:R-:W-:-:S03]  /*3010*/  ISETP.LT.OR P2, PT, R6, 0x1, !P1 ;  /* 0x000000010600780c */ /* 0x000fc60004f41670 */
[----:B------:R-:W-:Y:S01]  /*3020*/  HADD2.F32 R30, -RZ, R27.H0_H0 ;  /* 0x2000001bff1e7230 */ /* 0x000fe20000004100 */
[----:B------:R-:W-:-:S04]  /*3030*/  PRMT R27, RZ, 0x7610, R27 ;  /* 0x00007610ff1b7816 */ /* 0x000fc8000000001b */
[----:B------:R-:W-:-:S04]  /*3040*/  FMUL R30, R30, R15 ;  /* 0x0000000f1e1e7220 */ /* 0x000fc80000400000 */
[----:B--2---:R-:W-:-:S05]  /*3050*/  FFMA R30, R85, R14, R30 ;  /* 0x0000000e551e7223 */ /* 0x004fca000000001e */
[----:B------:R-:W-:-:S05]  /*3060*/  F2FP.SATFINITE.E4M3.F32.PACK_AB_MERGE_C R31, RZ, R30, RZ ;  /* 0x0000001eff1f723e */ /* 0x000fca00048070ff */
[----:B------:R1:W-:Y:S01]  /*3070*/  @!P3 STG.E.U8 desc[UR20][R16.64], R31 ;  /* 0x0000001f1000b986 */ /* 0x0003e2000c101114 */
[----:B------:R-:W-:Y:S05]  /*3080*/  @P2 BRA `(.L_x_45) ;  /* 0x0000000000042947 */ /* 0x000fea0003800000 */
[----:B------:R2:W5:Y:S02]  /*3090*/  LDG.E.U8 R27, desc[UR20][R4.64+0x1] ;  /* 0x00000114041b7981 */ /* 0x000564000c1e1100 */
.L_x_45:
[----:B------:R-:W-:Y:S05]  /*30a0*/  BSYNC B1 ;  /* 0x0000000000017941 */ /* 0x000fea0003800000 */
.L_x_44:
[----:B-----5:R-:W-:Y:S01]  /*30b0*/  LOP3.LUT R27, R27, 0xff, RZ, 0xc0, !PT ;  /* 0x000000ff1b1b7812 */ /* 0x020fe200078ec0ff */
[----:B------:R-:W-:Y:S01]  /*30c0*/  BSSY B1, `(.L_x_46) ;  /* 0x0000012000017945 */ /* 0x000fe20003800000 */
[----:B-1----:R-:W-:Y:S02]  /*30d0*/  IADD3 R31, P3, R28, 0x8, RZ ;  /* 0x000000081c1f7810 */ /* 0x002fe40007f7e0ff */
[----:B------:R-:W-:Y:S02]  /*30e0*/  F2FP.F16.E4M3.UNPACK_B R27, R27 ;  /* 0x0000001bff1b723e */ /* 0x000fe400020006ff */
[----:B------:R-:W-:Y:S01]  /*30f0*/  ISETP.LT.OR P0, PT, R6, 0x9, !P0 ;  /* 0x000000090600780c */ /* 0x000fe20004701670 */
[----:B------:R-:W-:Y:S02]  /*3100*/  IMAD.X R29, RZ, RZ, R29, P3 ;  /* 0x000000ffff1d7224 */ /* 0x000fe400018e061d */
[----:B------:R-:W-:Y:S02]  /*3110*/  HADD2.F32 R28, -RZ, R27.H0_H0 ;  /* 0x2000001bff1c7230 */ /* 0x000fe40000004100 */
[----:B------:R-:W-:-:S04]  /*3120*/  IMAD.WIDE.U32 R24, R31, UR6, R24 ;  /* 0x000000061f187c25 */ /* 0x000fc8000f8e0018 */
[----:B------:R-:W-:Y:S01]  /*3130*/  FMUL R27, R28, R15 ;  /* 0x0000000f1c1b7220 */ /* 0x000fe20000400000 */
[----:B------:R-:W-:Y:S01]  /*3140*/  IMAD R28, R29, UR6, RZ ;  /* 0x000000061d1c7c24 */ /* 0x000fe2000f8e02ff */
[----:B------:R-:W-:Y:S02]  /*3150*/  IADD3 R24, P3, R24, UR8, RZ ;  /* 0x0000000818187c10 */ /* 0x000fe4000ff7e0ff */
[----:B------:R-:W-:Y:S01]  /*3160*/  FFMA R27, R84, R14, R27 ;  /* 0x0000000e541b7223 */ /* 0x000fe2000000001b */
[----:B------:R-:W-:-:S04]  /*3170*/  IMAD R31, R31, UR7, R28 ;  /* 0x000000071f1f7c24 */ /* 0x000fc8000f8e021c */
[----:B------:R-:W-:Y:S02]  /*3180*/  F2FP.SATFINITE.E4M3.F32.PACK_AB_MERGE_C R29, RZ, R27, RZ ;  /* 0x0000001bff1d723e */ /* 0x000fe400048070ff */
[----:B------:R-:W-:Y:S02]  /*3190*/  IADD3.X R25, R25, UR9, R31, P3, !PT ;  /* 0x0000000919197c10 */ /* 0x000fe40009ffe41f */
[----:B------:R-:W-:Y:S01]  /*31a0*/  PRMT R27, RZ, 0x7610, R27 ;  /* 0x00007610ff1b7816 */ /* 0x000fe2000000001b */
[----:B------:R1:W-:Y:S01]  /*31b0*/  @!P2 STG.E.U8 desc[UR20][R16.64+0x1], R29 ;  /* 0x0000011d1000a986 */ /* 0x0003e2000c101114 */
[----:B------:R-:W-:Y:S05]  /*31c0*/  @P0 BRA `(.L_x_47) ;  /* 0x0000000000040947 */ /* 0x000fea0003800000 */
[----:B------:R3:W5:Y:S02]  /*31d0*/  LDG.E.U8 R27, desc[UR20][R24.64] ;  /* 0x00000014181b7981 */ /* 0x000764000c1e1100 */
.L_x_47:
[----:B------:R-:W-:Y:S05]  /*31e0*/  BSYNC B1 ;  /* 0x0000000000017941 */ /* 0x000fea0003800000 */
.L_x_46:
[----:B-----5:R-:W-:Y:S01]  /*31f0*/  LOP3.LUT R27, R27, 0xff, RZ, 0xc0, !PT ;  /* 0x000000ff1b1b7812 */ /* 0x020fe200078ec0ff */
[----:B------:R-:W-:Y:S01]  /*3200*/  BSSY B1, `(.L_x_48) ;  /* 0x000000b000017945 */ /* 0x000fe20003800000 */
[----:B------:R-:W-:Y:S02]  /*3210*/  ISETP.LT.OR P1, PT, R6, 0x9, !P1 ;  /* 0x000000090600780c */ /* 0x000fe40004f21670 */
[----:B------:R-:W-:-:S05]  /*3220*/  F2FP.F16.E4M3.UNPACK_B R27, R27 ;  /* 0x0000001bff1b723e */ /* 0x000fca00020006ff */
[----:B------:R-:W-:Y:S01]  /*3230*/  HADD2.F32 R28, -RZ, R27.H0_H0 ;  /* 0x2000001bff1c7230 */ /* 0x000fe20000004100 */
[----:B------:R-:W-:-:S04]  /*3240*/  PRMT R27, RZ, 0x7610, R27 ;  /* 0x00007610ff1b7816 */ /* 0x000fc8000000001b */
[----:B------:R-:W-:-:S04]  /*3250*/  FMUL R28, R28, R15 ;  /* 0x0000000f1c1c7220 */ /* 0x000fc80000400000 */
[----:B------:R-:W-:-:S05]  /*3260*/  FFMA R28, R83, R14, R28 ;  /* 0x0000000e531c7223 */ /* 0x000fca000000001c */
[----:B-1----:R-:W-:-:S05]  /*3270*/  F2FP.SATFINITE.E4M3.F32.PACK_AB_MERGE_C R29, RZ, R28, RZ ;  /* 0x0000001cff1d723e */ /* 0x002fca00048070ff */
[----:B------:R1:W-:Y:S01]  /*3280*/  @!P0 STG.E.U8 desc[UR20][R18.64], R29 ;  /* 0x0000001d12008986 */ /* 0x0003e2000c101114 */
[----:B------:R-:W-:Y:S05]  /*3290*/  @P1 BRA `(.L_x_49) ;  /* 0x0000000000041947 */ /* 0x000fea0003800000 */
[----:B------:R4:W5:Y:S02]  /*32a0*/  LDG.E.U8 R27, desc[UR20][R24.64+0x1] ;  /* 0x00000114181b7981 */ /* 0x000964000c1e1100 */
.L_x_49:
[----:B------:R-:W-:Y:S05]  /*32b0*/  BSYNC B1 ;  /* 0x0000000000017941 */ /* 0x000fea0003800000 */
.L_x_48:
[----:B-----5:R-:W-:Y:S01]  /*32c0*/  LOP3.LUT R27, R27, 0xff, RZ, 0xc0, !PT ;  /* 0x000000ff1b1b7812 */ /* 0x020fe200078ec0ff */
[----:B------:R-:W-:Y:S01]  /*32d0*/  BSSY B1, `(.L_x_50) ;  /* 0x000000c000017945 */ /* 0x000fe20003800000 */
[----:B------:R-:W-:Y:S02]  /*32e0*/  ISETP.GE.AND P0, PT, R26, 0x9, PT ;  /* 0x000000091a00780c */ /* 0x000fe40003f06270 */
[----:B------:R-:W-:Y:S02]  /*32f0*/  F2FP.F16.E4M3.UNPACK_B R27, R27 ;  /* 0x0000001bff1b723e */ /* 0x000fe400020006ff */
[----:B------:R-:W-:-:S03]  /*3300*/  ISETP.LT.OR P2, PT, R6, 0x1, !P0 ;  /* 0x000000010600780c */ /* 0x000fc60004741670 */
[----:B------:R-:W-:-:S05]  /*3310*/  HADD2.F32 R28, -RZ, R27.H0_H0 ;  /* 0x2000001bff1c7230 */ /* 0x000fca0000004100 */
[----:B------:R-:W-:-:S04]  /*3320*/  FMUL R27, R28, R15 ;  /* 0x0000000f1c1b7220 */ /* 0x000fc80000400000 */
[----:B------:R-:W-:-:S05]  /*3330*/  FFMA R27, R82, R14, R27 ;  /* 0x0000000e521b7223 */ /* 0x000fca000000001b */
[----:B-1----:R-:W-:Y:S02]  /*3340*/  F2FP.SATFINITE.E4M3.F32.PACK_AB_MERGE_C R29, RZ, R27, RZ ;  /* 0x0000001bff1d723e */ /* 0x002fe400048070ff */
[----:B------:R-:W-:-:S03]  /*3350*/  PRMT R27, RZ, 0x7610, R27 ;  /* 0x00007610ff1b7816 */ /* 0x000fc6000000001b */
[----:B------:R1:W-:Y:S01]  /*3360*/  @!P1 STG.E.U8 desc[UR20][R18.64+0x1], R29 ;  /* 0x0000011d12009986 */ /* 0x0003e2000c101114 */
[----:B------:R-:W-:Y:S05]  /*3370*/  @P2 BRA `(.L_x_51) ;  /* 0x0000000000042947 */ /* 0x000fea0003800000 */
[----:B------:R0:W5:Y:S02]  /*3380*/  LDG.E.U8 R27, desc[UR20][R4.64+0x8] ;  /* 0x00000814041b7981 */ /* 0x000164000c1e1100 */
.L_x_51:
[----:B------:R-:W-:Y:S05]  /*3390*/  BSYNC B1 ;  /* 0x0000000000017941 */ /* 0x000fea0003800000 */
.L_x_50:
        /* <DEDUP_REMOVED lines=13> */
.L_x_53:
[----:B------:R-:W-:Y:S05]  /*3470*/  BSYNC B1 ;  /* 0x0000000000017941 */ /* 0x000fea0003800000 */
.L_x_52:
[----:B-----5:R-:W-:Y:S01]  /*3480*/  LOP3.LUT R27, R27, 0xff, RZ, 0xc0, !PT ;  /* 0x000000ff1b1b7812 */ /* 0x020fe200078ec0ff */
[----:B------:R-:W-:Y:S01]  /*3490*/  BSSY B1, `(.L_x_54) ;  /* 0x000000b000017945 */ /* 0x000fe20003800000 */
[----:B------:R-:W-:Y:S02]  /*34a0*/  ISETP.LT.OR P0, PT, R6, 0x9, !P0 ;  /* 0x000000090600780c */ /* 0x000fe40004701670 */
[----:B------:R-:W-:-:S05]  /*34b0*/  F2FP.F16.E4M3.UNPACK_B R27, R27 ;  /* 0x0000001bff1b723e */ /* 0x000fca00020006ff */
        /* <DEDUP_REMOVED lines=8> */
.L_x_55:
[----:B------:R-:W-:Y:S05]  /*3540*/  BSYNC B1 ;  /* 0x0000000000017941 */ /* 0x000fea0003800000 */
.L_x_54:
        /* <DEDUP_REMOVED lines=12> */
.L_x_57:
[----:B------:R-:W-:Y:S05]  /*3610*/  BSYNC B1 ;  /* 0x0000000000017941 */ /* 0x000fea0003800000 */
.L_x_56:
        /* <DEDUP_REMOVED lines=13> */
.L_x_59:
[----:B------:R-:W-:Y:S05]  /*36f0*/  BSYNC B1 ;  /* 0x0000000000017941 */ /* 0x000fea0003800000 */
.L_x_58:
        /* <DEDUP_REMOVED lines=13> */
.L_x_61:
[----:B------:R-:W-:Y:S05]  /*37d0*/  BSYNC B1 ;  /* 0x0000000000017941 */ /* 0x000fea0003800000 */
.L_x_60:
        /* <DEDUP_REMOVED lines=12> */
.L_x_63:
[----:B------:R-:W-:Y:S05]  /*38a0*/  BSYNC B1 ;  /* 0x0000000000017941 */ /* 0x000fea0003800000 */
.L_x_62:
        /* <DEDUP_REMOVED lines=12> */
.L_x_65:
[----:B------:R-:W-:Y:S05]  /*3970*/  BSYNC B1 ;  /* 0x0000000000017941 */ /* 0x000fea0003800000 */
.L_x_64:
        /* <DEDUP_REMOVED lines=13> */
.L_x_67:
[----:B------:R-:W-:Y:S05]  /*3a50*/  BSYNC B1 ;  /* 0x0000000000017941 */ /* 0x000fea0003800000 */
.L_x_66:
        /* <DEDUP_REMOVED lines=13> */
.L_x_69:
[----:B------:R-:W-:Y:S05]  /*3b30*/  BSYNC B1 ;  /* 0x0000000000017941 */ /* 0x000fea0003800000 */
.L_x_68:
        /* <DEDUP_REMOVED lines=12> */
.L_x_71:
[----:B------:R-:W-:Y:S05]  /*3c00*/  BSYNC B1 ;  /* 0x0000000000017941 */ /* 0x000fea0003800000 */
.L_x_70:
        /* <DEDUP_REMOVED lines=12> */
.L_x_73:
[----:B------:R-:W-:Y:S05]  /*3cd0*/  BSYNC B1 ;  /* 0x0000000000017941 */ /* 0x000fea0003800000 */
.L_x_72:
        /* <DEDUP_REMOVED lines=13> */
.L_x_75:
[----:B------:R-:W-:Y:S05]  /*3db0*/  BSYNC B1 ;  /* 0x0000000000017941 */ /* 0x000fea0003800000 */
.L_x_74:
        /* <DEDUP_REMOVED lines=13> */
.L_x_77:
[----:B------:R-:W-:Y:S05]  /*3e90*/  BSYNC B1 ;  /* 0x0000000000017941 */ /* 0x000fea0003800000 */
.L_x_76:
        /* <DEDUP_REMOVED lines=12> */
.L_x_79:
[----:B------:R-:W-:Y:S05]  /*3f60*/  BSYNC B1 ;  /* 0x0000000000017941 */ /* 0x000fea0003800000 */
.L_x_78:
        /* <DEDUP_REMOVED lines=12> */
.L_x_81:
[----:B------:R-:W-:Y:S05]  /*4030*/  BSYNC B1 ;  /* 0x0000000000017941 */ /* 0x000fea0003800000 */
.L_x_80:
        /* <DEDUP_REMOVED lines=13> */
.L_x_83:
[----:B------:R-:W-:Y:S05]  /*4110*/  BSYNC B1 ;  /* 0x0000000000017941 */ /* 0x000fea0003800000 */
.L_x_82:
        /* <DEDUP_REMOVED lines=13> */
.L_x_85:
[----:B------:R-:W-:Y:S05]  /*41f0*/  BSYNC B1 ;  /* 0x0000000000017941 */ /* 0x000fea0003800000 */
.L_x_84:
        /* <DEDUP_REMOVED lines=12> */
.L_x_87:
[----:B------:R-:W-:Y:S05]  /*42c0*/  BSYNC B1 ;  /* 0x0000000000017941 */ /* 0x000fea0003800000 */
.L_x_86:
        /* <DEDUP_REMOVED lines=12> */
.L_x_89:
[----:B------:R-:W-:Y:S05]  /*4390*/  BSYNC B1 ;  /* 0x0000000000017941 */ /* 0x000fea0003800000 */
.L_x_88:
        /* <DEDUP_REMOVED lines=13> */
.L_x_91:
[----:B------:R-:W-:Y:S05]  /*4470*/  BSYNC B1 ;  /* 0x0000000000017941 */ /* 0x000fea0003800000 */
.L_x_90:
        /* <DEDUP_REMOVED lines=13> */
.L_x_93:
[----:B------:R-:W-:Y:S05]  /*4550*/  BSYNC B1 ;  /* 0x0000000000017941 */ /* 0x000fea0003800000 */
.L_x_92:
        /* <DEDUP_REMOVED lines=12> */
.L_x_95:
[----:B------:R-:W-:Y:S05]  /*4620*/  BSYNC B1 ;  /* 0x0000000000017941 */ /* 0x000fea0003800000 */
.L_x_94:
        /* <DEDUP_REMOVED lines=12> */
.L_x_97:
[----:B------:R-:W-:Y:S05]  /*46f0*/  BSYNC B1 ;  /* 0x0000000000017941 */ /* 0x000fea0003800000 */
.L_x_96:
        /* <DEDUP_REMOVED lines=13> */
.L_x_99:
[----:B------:R-:W-:Y:S05]  /*47d0*/  BSYNC B1 ;  /* 0x0000000000017941 */ /* 0x000fea0003800000 */
.L_x_98:
[----:B-----5:R-:W-:Y:S01]  /*47e0*/  LOP3.LUT R27, R27, 0xff, RZ, 0xc0, !PT ;  /* 0x000000ff1b1b7812 */ /* 0x020fe200078ec0ff */
[----:B------:R-:W-:Y:S01]  /*47f0*/  BSSY B1, `(.L_x_100) ;  /* 0x000000c000017945 */ /* 0x000fe20003800000 */
[----:B------:R-:W-:Y:S02]  /*4800*/  ISETP.GE.AND P1, PT, R26, 0x3a, PT ;  /* 0x0000003a1a00780c */ /* 0x000fe40003f26270 */
[----:B------:R-:W-:Y:S02]  /*4810*/  F2FP.F16.E4M3.UNPACK_B R27, R27 ;  /* 0x0000001bff1b723e */ /* 0x000fe400020006ff */
[----:B------:R-:W-:Y:S02]  /*4820*/  ISETP.LT.OR P3, PT, R6, 0x1, !P1 ;  /* 0x000000010600780c */ /* 0x000fe40004f61670 */
[----:B------:R-:W-:Y:S01]  /*4830*/  PRMT R26, RZ, 0x7610, R26 ;  /* 0x00007610ff1a7816 */ /* 0x000fe2000000001a */
[----:B------:R-:W-:-:S05]  /*4840*/  HADD2.F32 R28, -RZ, R27.H0_H0 ;  /* 0x2000001bff1c7230 */ /* 0x000fca0000004100 */
[----:B------:R-:W-:-:S04]  /*4850*/  FMUL R28, R28, R15 ;  /* 0x0000000f1c1c7220 */ /* 0x000fc80000400000 */
[----:B------:R-:W-:-:S05]  /*4860*/  FFMA R28, R57, R14, R28 ;  /* 0x0000000e391c7223 */ /* 0x000fca000000001c */
[----:B------:R-:W-:-:S05]  /*4870*/  F2FP.SATFINITE.E4M3.F32.PACK_AB_MERGE_C R27, RZ, R28, RZ ;  /* 0x0000001cff1b723e */ /* 0x000fca00048070ff */
[----:B------:R0:W-:Y:S01]  /*4880*/  @!P2 STG.E.U8 desc[UR20][R16.64+0x38], R27 ;  /* 0x0000381b1000a986 */ /* 0x0001e2000c101114 */
[----:B------:R-:W-:Y:S05]  /*4890*/  @P3 BRA `(.L_x_101) ;  /* 0x0000000000043947 */ /* 0x000fea0003800000 */
[----:B------:R0:W5:Y:S02]  /*48a0*/  LDG.E.U8 R26, desc[UR20][R4.64+0x39] ;  /* 0x00003914041a7981 */ /* 0x000164000c1e1100 */
.L_x_101:
[----:B------:R-:W-:Y:S05]  /*48b0*/  BSYNC B1 ;  /* 0x0000000000017941 */ /* 0x000fea0003800000 */
.L_x_100:
[----:B-----5:R-:W-:Y:S01]  /*48c0*/  LOP3.LUT R26, R26, 0xff, RZ, 0xc0, !PT ;  /* 0x000000ff1a1a7812 */ /* 0x020fe200078ec0ff */
[----:B------:R-:W-:Y:S01]  /*48d0*/  BSSY B1, `(.L_x_102) ;  /* 0x000000b000017945 */ /* 0x000fe20003800000 */
[----:B------:R-:W-:Y:S02]  /*48e0*/  ISETP.LT.OR P0, PT, R6, 0x9, !P0 ;  /* 0x000000090600780c */ /* 0x000fe40004701670 */
[----:B------:R-:W-:Y:S02]  /*48f0*/  F2FP.F16.E4M3.UNPACK_B R26, R26 ;  /* 0x0000001aff1a723e */ /* 0x000fe400020006ff */
[----:B0-2---:R-:W-:-:S03]  /*4900*/  PRMT R4, RZ, 0x7610, R4 ;  /* 0x00007610ff047816 */ /* 0x005fc60000000004 */
[----:B------:R-:W-:-:S05]  /*4910*/  HADD2.F32 R26, -RZ, R26.H0_H0 ;  /* 0x2000001aff1a7230 */ /* 0x000fca0000004100 */
[----:B------:R-:W-:-:S04]  /*4920*/  FMUL R5, R26, R15 ;  /* 0x0000000f1a057220 */ /* 0x000fc80000400000 */
[----:B------:R-:W-:-:S05]  /*4930*/  FFMA R5, R56, R14, R5 ;  /* 0x0000000e38057223 */ /* 0x000fca0000000005 */
[----:B------:R-:W-:-:S05]  /*4940*/  F2FP.SATFINITE.E4M3.F32.PACK_AB_MERGE_C R5, RZ, R5, RZ ;  /* 0x00000005ff05723e */ /* 0x000fca00048070ff */
[----:B------:R0:W-:Y:S01]  /*4950*/  @!P3 STG.E.U8 desc[UR20][R16.64+0x39], R5 ;  /* 0x000039051000b986 */ /* 0x0001e2000c101114 */
[----:B------:R-:W-:Y:S05]  /*4960*/  @P0 BRA `(.L_x_103) ;  /* 0x0000000000040947 */ /* 0x000fea0003800000 */
[----:B------:R2:W5:Y:S02]  /*4970*/  LDG.E.U8 R4, desc[UR20][R24.64+0x38] ;  /* 0x0000381418047981 */ /* 0x000564000c1e1100 */
.L_x_103:
[----:B------:R-:W-:Y:S05]  /*4980*/  BSYNC B1 ;  /* 0x0000000000017941 */ /* 0x000fea0003800000 */
.L_x_102:
[----:B-----5:R-:W-:Y:S01]  /*4990*/  LOP3.LUT R4, R4, 0xff, RZ, 0xc0, !PT ;  /* 0x000000ff04047812 */ /* 0x020fe200078ec0ff */
[----:B------:R-:W-:Y:S01]  /*49a0*/  BSSY B1, `(.L_x_104) ;  /* 0x000000b000017945 */ /* 0x000fe20003800000 */
[----:B------:R-:W-:Y:S02]  /*49b0*/  ISETP.LT.OR P1, PT, R6, 0x9, !P1 ;  /* 0x000000090600780c */ /* 0x000fe40004f21670 */
[----:B------:R-:W-:-:S05]  /*49c0*/  F2FP.F16.E4M3.UNPACK_B R4, R4 ;  /* 0x00000004ff04723e */ /* 0x000fca00020006ff */
[----:B------:R-:W-:-:S05]  /*49d0*/  HADD2.F32 R4, -RZ, R4.H0_H0 ;  /* 0x20000004ff047230 */ /* 0x000fca0000004100 */
[----:B------:R-:W-:-:S04]  /*49e0*/  FMUL R4, R4, R15 ;  /* 0x0000000f04047220 */ /* 0x000fc80000400000 */
[----:B------:R-:W-:-:S05]  /*49f0*/  FFMA R4, R23, R14, R4 ;  /* 0x0000000e17047223 */ /* 0x000fca0000000004 */
[----:B0-----:R-:W-:Y:S02]  /*4a00*/  F2FP.SATFINITE.E4M3.F32.PACK_AB_MERGE_C R5, RZ, R4, RZ ;  /* 0x00000004ff05723e */ /* 0x001fe400048070ff */
[----:B------:R-:W-:-:S03]  /*4a10*/  PRMT R4, RZ, 0x7610, R4 ;  /* 0x00007610ff047816 */ /* 0x000fc60000000004 */
[----:B------:R0:W-:Y:S01]  /*4a20*/  @!P0 STG.E.U8 desc[UR20][R18.64+0x38], R5 ;  /* 0x0000380512008986 */ /* 0x0001e2000c101114 */
[----:B------:R-:W-:Y:S05]  /*4a30*/  @P1 BRA `(.L_x_105) ;  /* 0x0000000000041947 */ /* 0x000fea0003800000 */
[----:B------:R0:W5:Y:S02]  /*4a40*/  LDG.E.U8 R4, desc[UR20][R24.64+0x39] ;  /* 0x0000391418047981 */ /* 0x000164000c1e1100 */
.L_x_105:
[----:B------:R-:W-:Y:S05]  /*4a50*/  BSYNC B1 ;  /* 0x0000000000017941 */ /* 0x000fea0003800000 */
.L_x_104:
[----:B------:R-:W-:Y:S05]  /*4a60*/  @P1 BRA `(.L_x_106) ;  /* 0x0000000800601947 */ /* 0x000fea0003800000 */
[----:B-----5:R-:W-:-:S04]  /*4a70*/  LOP3.LUT R4, R4, 0xff, RZ, 0xc0, !PT ;  /* 0x000000ff04047812 */ /* 0x020fc800078ec0ff */
[----:B------:R-:W-:-:S05]  /*4a80*/  F2FP.F16.E4M3.UNPACK_B R4, R4 ;  /* 0x00000004ff04723e */ /* 0x000fca00020006ff */
[----:B------:R-:W-:-:S05]  /*4a90*/  HADD2.F32 R4, -RZ, R4.H0_H0 ;  /* 0x20000004ff047230 */ /* 0x000fca0000004100 */
[----:B0-----:R-:W-:-:S04]  /*4aa0*/  FMUL R5, R4, R15 ;  /* 0x0000000f04057220 */ /* 0x001fc80000400000 */
[----:B------:R-:W-:-:S05]  /*4ab0*/  FFMA R5, R22, R14, R5 ;  /* 0x0000000e16057223 */ /* 0x000fca0000000005 */
[----:B------:R-:W-:-:S05]  /*4ac0*/  F2FP.SATFINITE.E4M3.F32.PACK_AB_MERGE_C R5, RZ, R5, RZ ;  /* 0x00000005ff05723e */ /* 0x000fca00048070ff */
[----:B------:R0:W-:Y:S01]  /*4ad0*/  STG.E.U8 desc[UR20][R18.64+0x39], R5 ;  /* 0x0000390512007986 */ /* 0x0001e2000c101114 */
[----:B------:R-:W-:Y:S05]  /*4ae0*/  BRA `(.L_x_106) ;  /* 0x0000000800407947 */ /* 0x000fea0003800000 */
.L_x_41:
[C---:B------:R-:W-:Y:S01]  /*4af0*/  ISETP.GE.AND P3, PT, R26.reuse, 0x1, PT ;  /* 0x000000011a00780c */ /* 0x040fe20003f66270 */
[-C--:B--2---:R-:W-:Y:S01]  /*4b00*/  FMUL R85, R85, R14.reuse ;  /* 0x0000000e55557220 */ /* 0x084fe20000400000 */
[----:B------:R-:W-:Y:S01]  /*4b10*/  ISETP.GE.AND P0, PT, R26, 0x2, PT ;  /* 0x000000021a00780c */ /* 0x000fe20003f06270 */
[-C--:B------:R-:W-:Y:S01]  /*4b20*/  FMUL R84, R84, R14.reuse ;  /* 0x0000000e54547220 */ /* 0x080fe20000400000 */
[C---:B------:R-:W-:Y:S01]  /*4b30*/  ISETP.LT.OR P1, PT, R6.reuse, 0x1, !P3 ;  /* 0x000000010600780c */ /* 0x040fe20005f21670 */
[-C--:B------:R-:W-:Y:S01]  /*4b40*/  FMUL R83, R83, R14.reuse ;  /* 0x0000000e53537220 */ /* 0x080fe20000400000 */
[----:B------:R-:W-:Y:S01]  /*4b50*/  ISETP.LT.OR P2, PT, R6, 0x1, !P0 ;  /* 0x000000010600780c */ /* 0x000fe20004741670 */
[-C--:B------:R-:W-:Y:S01]  /*4b60*/  FMUL R82, R82, R14.reuse ;  /* 0x0000000e52527220 */ /* 0x080fe20000400000 */
[----:B------:R-:W-:Y:S01]  /*4b70*/  ISETP.LT.OR P3, PT, R6, 0x9, !P3 ;  /* 0x000000090600780c */ /* 0x000fe20005f61670 */
[-C--:B------:R-:W-:Y:S01]  /*4b80*/  FMUL R81, R81, R14.reuse ;  /* 0x0000000e51517220 */ /* 0x080fe20000400000 */
[----:B------:R-:W-:Y:S01]  /*4b90*/  F2FP.SATFINITE.E4M3.F32.PACK_AB_MERGE_C R85, RZ, R85, RZ ;  /* 0x00000055ff55723e */ /* 0x000fe200048070ff */
[----:B------:R-:W-:Y:S01]  /*4ba0*/  FMUL R80, R80, R14 ;  /* 0x0000000e50507220 */ /* 0x000fe20000400000 */
[----:B------:R-:W-:Y:S01]  /*4bb0*/  F2FP.SATFINITE.E4M3.F32.PACK_AB_MERGE_C R5, RZ, R84, RZ ;  /* 0x00000054ff05723e */ /* 0x000fe200048070ff */
[-C--:B------:R-:W-:Y:S01]  /*4bc0*/  FMUL R79, R79, R14.reuse ;  /* 0x0000000e4f4f7220 */ /* 0x080fe20000400000 */
[----:B------:R-:W-:Y:S01]  /*4bd0*/  F2FP.SATFINITE.E4M3.F32.PACK_AB_MERGE_C R83, RZ, R83, RZ ;  /* 0x00000053ff53723e */ /* 0x000fe200048070ff */
[-C--:B------:R-:W-:Y:S01]  /*4be0*/  FMUL R78, R78, R14.reuse ;  /* 0x0000000e4e4e7220 */ /* 0x080fe20000400000 */
[----:B------:R-:W-:Y:S01]  /*4bf0*/  ISETP.LT.OR P0, PT, R6, 0x9, !P0 ;  /* 0x000000090600780c */ /* 0x000fe20004701670 */
[----:B------:R-:W-:Y:S01]  /*4c00*/  @!P1 STG.E.U8 desc[UR20][R16.64], R85 ;  /* 0x0000005510009986 */ /* 0x000fe2000c101114 */
[C---:B------:R-:W-:Y:S01]  /*4c10*/  ISETP.GE.AND P1, PT, R26.reuse, 0x9, PT ;  /* 0x000000091a00780c */ /* 0x040fe20003f26270 */
[-C--:B------:R-:W-:Y:S01]  /*4c20*/  FMUL R77, R77, R14.reuse ;  /* 0x0000000e4d4d7220 */ /* 0x080fe20000400000 */
[----:B------:R-:W-:Y:S01]  /*4c30*/  F2FP.SATFINITE.E4M3.F32.PACK_AB_MERGE_C R81, RZ, R81, RZ ;  /* 0x00000051ff51723e */ /* 0x000fe200048070ff */
[----:B------:R0:W-:Y:S01]  /*4c40*/  @!P2 STG.E.U8 desc[UR20][R16.64+0x1], R5 ;  /* 0x000001051000a986 */ /* 0x0001e2000c101114 */
[----:B------:R-:W-:Y:S01]  /*4c50*/  ISETP.GE.AND P2, PT, R26, 0xa, PT ;  /* 0x0000000a1a00780c */ /* 0x000fe20003f46270 */
[----:B------:R-:W-:Y:S01]  /*4c60*/  FMUL R76, R76, R14 ;  /* 0x0000000e4c4c7220 */ /* 0x000fe20000400000 */
[----:B------:R-:W-:Y:S01]  /*4c70*/  F2FP.SATFINITE.E4M3.F32.PACK_AB_MERGE_C R25, RZ, R80, RZ ;  /* 0x00000050ff19723e */ /* 0x000fe200048070ff */
[----:B------:R-:W-:Y:S01]  /*4c80*/  @!P3 STG.E.U8 desc[UR20][R18.64], R83 ;  /* 0x000000531200b986 */ /* 0x000fe2000c101114 */
[----:B------:R-:W-:Y:S01]  /*4c90*/  ISETP.LT.OR P3, PT, R6, 0x1, !P1 ;  /* 0x000000010600780c */ /* 0x000fe20004f61670 */
[-C--:B------:R-:W-:Y:S01]  /*4ca0*/  FMUL R74, R74, R14.reuse ;  /* 0x0000000e4a4a7220 */ /* 0x080fe20000400000 */
[C---:B------:R-:W-:Y:S01]  /*4cb0*/  ISETP.LT.OR P5, PT, R6.reuse, 0x1, !P2 ;  /* 0x000000010600780c */ /* 0x040fe200057a1670 */
[-C--:B------:R-:W-:Y:S01]  /*4cc0*/  FMUL R75, R75, R14.reuse ;  /* 0x0000000e4b4b7220 */ /* 0x080fe20000400000 */
[----:B------:R-:W-:Y:S01]  /*4cd0*/  ISETP.LT.OR P1, PT, R6, 0x9, !P1 ;  /* 0x000000090600780c */ /* 0x000fe20004f21670 */
[-C--:B------:R-:W-:Y:S01]  /*4ce0*/  FMUL R73, R73, R14.reuse ;  /* 0x0000000e49497220 */ /* 0x080fe20000400000 */
[----:B------:R-:W-:Y:S01]  /*4cf0*/  F2FP.SATFINITE.E4M3.F32.PACK_AB_MERGE_C R79, RZ, R79, RZ ;  /* 0x0000004fff4f723e */ /* 0x000fe200048070ff */
[----:B------:R-:W-:Y:S01]  /*4d00*/  FMUL R72, R72, R14 ;  /* 0x0000000e48487220 */ /* 0x000fe20000400000 */
[----:B0-----:R-:W-:Y:S01]  /*4d10*/  F2FP.SATFINITE.E4M3.F32.PACK_AB_MERGE_C R5, RZ, R82, RZ ;  /* 0x00000052ff05723e */ /* 0x001fe200048070ff */
[-C--:B------:R-:W-:Y:S01]  /*4d20*/  FMUL R70, R70, R14.reuse ;  /* 0x0000000e46467220 */ /* 0x080fe20000400000 */
[----:B------:R-:W-:Y:S01]  /*4d30*/  ISETP.LT.OR P2, PT, R6, 0x9, !P2 ;  /* 0x000000090600780c */ /* 0x000fe20005741670 */
[----:B------:R-:W-:Y:S01]  /*4d40*/  FMUL R71, R71, R14 ;  /* 0x0000000e47477220 */ /* 0x000fe20000400000 */
[----:B------:R-:W-:Y:S01]  /*4d50*/  F2FP.SATFINITE.E4M3.F32.PACK_AB_MERGE_C R27, RZ, R78, RZ ;  /* 0x0000004eff1b723e */ /* 0x000fe200048070ff */
[----:B------:R0:W-:Y:S01]  /*4d60*/  @!P0 STG.E.U8 desc[UR20][R18.64+0x1], R5 ;  /* 0x0000010512008986 */ /* 0x0001e2000c101114 */
[C---:B------:R-:W-:Y:S01]  /*4d70*/  ISETP.GE.AND P0, PT, R26.reuse, 0x11, PT ;  /* 0x000000111a00780c */ /* 0x040fe20003f06270 */
[-C--:B------:R-:W-:Y:S01]  /*4d80*/  FMUL R69, R69, R14.reuse ;  /* 0x0000000e45457220 */ /* 0x080fe20000400000 */
[----:B------:R-:W-:Y:S01]  /*4d90*/  F2FP.SATFINITE.E4M3.F32.PACK_AB_MERGE_C R77, RZ, R77, RZ ;  /* 0x0000004dff4d723e */ /* 0x000fe200048070ff */
[----:B------:R-:W-:Y:S01]  /*4da0*/  @!P3 STG.E.U8 desc[UR20][R16.64+0x8], R81 ;  /* 0x000008511000b986 */ /* 0x000fe2000c101114 */
[----:B------:R-:W-:Y:S01]  /*4db0*/  ISETP.GE.AND P3, PT, R26, 0x12, PT ;  /* 0x000000121a00780c */ /* 0x000fe20003f66270 */
[-C--:B------:R-:W-:Y:S01]  /*4dc0*/  FMUL R68, R68, R14.reuse ;  /* 0x0000000e44447220 */ /* 0x080fe20000400000 */
[----:B------:R-:W-:Y:S01]  /*4dd0*/  F2FP.SATFINITE.E4M3.F32.PACK_AB_MERGE_C R75, RZ, R75, RZ ;  /* 0x0000004bff4b723e */ /* 0x000fe200048070ff */
[----:B------:R1:W-:Y:S01]  /*4de0*/  @!P5 STG.E.U8 desc[UR20][R16.64+0x9], R25 ;  /* 0x000009191000d986 */ /* 0x0003e2000c101114 */
[C---:B------:R-:W-:Y:S01]  /*4df0*/  ISETP.LT.OR P5, PT, R6.reuse, 0x1, !P3 ;  /* 0x000000010600780c */ /* 0x040fe20005fa1670 */
[-C--:B------:R-:W-:Y:S01]  /*4e00*/  FMUL R67, R67, R14.reuse ;  /* 0x0000000e43437220 */ /* 0x080fe20000400000 */
[C---:B------:R-:W-:Y:S01]  /*4e10*/  ISETP.LT.OR P3, PT, R6.reuse, 0x9, !P3 ;  /* 0x000000090600780c */ /* 0x040fe20005f61670 */
[----:B------:R-:W-:Y:S01]  /*4e20*/  @!P1 STG.E.U8 desc[UR20][R18.64+0x8], R79 ;  /* 0x0000084f12009986 */ /* 0x000fe2000c101114 */
[----:B------:R-:W-:Y:S01]  /*4e30*/  ISETP.LT.OR P1, PT, R6, 0x1, !P0 ;  /* 0x000000010600780c */ /* 0x000fe20004721670 */
[----:B------:R-:W-:Y:S01]  /*4e40*/  FMUL R66, R66, R14 ;  /* 0x0000000e42427220 */ /* 0x000fe20000400000 */
[----:B0-----:R-:W-:Y:S01]  /*4e50*/  F2FP.SATFINITE.E4M3.F32.PACK_AB_MERGE_C R5, RZ, R76, RZ ;  /* 0x0000004cff05723e */ /* 0x001fe200048070ff */
[----:B------:R-:W-:Y:S01]  /*4e60*/  @!P2 STG.E.U8 desc[UR20][R18.64+0x9], R27 ;  /* 0x0000091b1200a986 */ /* 0x000fe2000c101114 */
[----:B------:R-:W-:Y:S01]  /*4e70*/  ISETP.GE.AND P2, PT, R26, 0x19, PT ;  /* 0x000000191a00780c */ /* 0x000fe20003f46270 */
[-C--:B------:R-:W-:Y:S01]  /*4e80*/  FMUL R65, R65, R14.reuse ;  /* 0x0000000e41417220 */ /* 0x080fe20000400000 */
[----:B------:R-:W-:Y:S01]  /*4e90*/  ISETP.LT.OR P0, PT, R6, 0x9, !P0 ;  /* 0x000000090600780c */ /* 0x000fe20004701670 */
[----:B------:R-:W-:Y:S01]  /*4ea0*/  FMUL R64, R64, R14 ;  /* 0x0000000e40407220 */ /* 0x000fe20000400000 */
[----:B------:R-:W-:Y:S01]  /*4eb0*/  ISETP.LT.OR P6, PT, R6, 0x1, !P2 ;  /* 0x000000010600780c */ /* 0x000fe200057c1670 */
[----:B------:R0:W-:Y:S01]  /*4ec0*/  @!P5 STG.E.U8 desc[UR20][R16.64+0x11], R5 ;  /* 0x000011051000d986 */ /* 0x0001e2000c101114 */
[----:B-1----:R-:W-:Y:S01]  /*4ed0*/  F2FP.SATFINITE.E4M3.F32.PACK_AB_MERGE_C R25, RZ, R74, RZ ;  /* 0x0000004aff19723e */ /* 0x002fe200048070ff */
[-C--:B------:R-:W-:Y:S01]  /*4ee0*/  FMUL R62, R62, R14.reuse ;  /* 0x0000000e3e3e7220 */ /* 0x080fe20000400000 */
[----:B------:R-:W-:Y:S01]  /*4ef0*/  F2FP.SATFINITE.E4M3.F32.PACK_AB_MERGE_C R73, RZ, R73, RZ ;  /* 0x00000049ff49723e */ /* 0x000fe200048070ff */
[----:B------:R-:W-:Y:S01]  /*4f00*/  @!P1 STG.E.U8 desc[UR20][R16.64+0x10], R77 ;  /* 0x0000104d10009986 */ /* 0x000fe2000c101114 */
[----:B------:R-:W-:Y:S01]  /*4f10*/  ISETP.GE.AND P1, PT, R26, 0x1a, PT ;  /* 0x0000001a1a00780c */ /* 0x000fe20003f26270 */
[-C--:B------:R-:W-:Y:S01]  /*4f20*/  FMUL R63, R63, R14.reuse ;  /* 0x0000000e3f3f7220 */ /* 0x080fe20000400000 */
[C---:B------:R-:W-:Y:S01]  /*4f30*/  ISETP.LT.OR P2, PT, R6.reuse, 0x9, !P2 ;  /* 0x000000090600780c */ /* 0x040fe20005741670 */
[----:B------:R1:W-:Y:S01]  /*4f40*/  @!P3 STG.E.U8 desc[UR20][R18.64+0x11], R25 ;  /* 0x000011191200b986 */ /* 0x0003e2000c101114 */
[C---:B------:R-:W-:Y:S01]  /*4f50*/  ISETP.LT.OR P5, PT, R6.reuse, 0x1, !P1 ;  /* 0x000000010600780c */ /* 0x040fe20004fa1670 */
[----:B------:R-:W-:Y:S01]  /*4f60*/  FMUL R61, R61, R14 ;  /* 0x0000000e3d3d7220 */ /* 0x000fe20000400000 */
[----:B------:R-:W-:Y:S01]  /*4f70*/  ISETP.LT.OR P3, PT, R6, 0x9, !P1 ;  /* 0x000000090600780c */ /* 0x000fe20004f61670 */
[----:B------:R-:W-:Y:S01]  /*4f80*/  @!P0 STG.E.U8 desc[UR20][R18.64+0x10], R75 ;  /* 0x0000104b12008986 */ /* 0x000fe2000c101114 */
[----:B0-----:R-:W-:Y:S01]  /*4f90*/  F2FP.SATFINITE.E4M3.F32.PACK_AB_MERGE_C R5, RZ, R72, RZ ;  /* 0x00000048ff05723e */ /* 0x001fe200048070ff */
[-C--:B------:R-:W-:Y:S01]  /*4fa0*/  FMUL R60, R60, R14.reuse ;  /* 0x0000000e3c3c7220 */ /* 0x080fe20000400000 */
[C---:B------:R-:W-:Y:S01]  /*4fb0*/  ISETP.GE.AND P0, PT, R26.reuse, 0x21, PT ;  /* 0x000000211a00780c */ /* 0x040fe20003f06270 */
[----:B------:R-:W-:Y:S01]  /*4fc0*/  @!P6 STG.E.U8 desc[UR20][R16.64+0x18], R73 ;  /* 0x000018491000e986 */ /* 0x000fe2000c101114 */
[----:B------:R-:W-:Y:S01]  /*4fd0*/  ISETP.GE.AND P1, PT, R26, 0x22, PT ;  /* 0x000000221a00780c */ /* 0x000fe20003f26270 */
[-C--:B------:R-:W-:Y:S01]  /*4fe0*/  FMUL R59, R59, R14.reuse ;  /* 0x0000000e3b3b7220 */ /* 0x080fe20000400000 */
[----:B------:R-:W-:Y:S01]  /*4ff0*/  ISETP.LT.OR P6, PT, R6, 0x1, !P0 ;  /* 0x000000010600780c */ /* 0x000fe200047c1670 */
[----:B------:R-:W-:Y:S01]  /*5000*/  FMUL R58, R58, R14 ;  /* 0x0000000e3a3a7220 */ /* 0x000fe20000400000 */
[----:B-1----:R-:W-:Y:S01]  /*5010*/  F2FP.SATFINITE.E4M3.F32.PACK_AB_MERGE_C R25, RZ, R70, RZ ;  /* 0x00000046ff19723e */ /* 0x002fe200048070ff */
[----:B------:R0:W-:Y:S01]  /*5020*/  @!P5 STG.E.U8 desc[UR20][R16.64+0x19], R5 ;  /* 0x000019051000d986 */ /* 0x0001e2000c101114 */
[----:B------:R-:W-:Y:S01]  /*5030*/  ISETP.LT.OR P5, PT, R6, 0x1, !P1 ;  /* 0x000000010600780c */ /* 0x000fe20004fa1670 */
[-C--:B------:R-:W-:Y:S01]  /*5040*/  FMUL R57, R57, R14.reuse ;  /* 0x0000000e39397220 */ /* 0x080fe20000400000 */
[----:B------:R-:W-:Y:S01]  /*5050*/  F2FP.SATFINITE.E4M3.F32.PACK_AB_MERGE_C R71, RZ, R71, RZ ;  /* 0x00000047ff47723e */ /* 0x000fe200048070ff */
[----:B------:R1:W-:Y:S01]  /*5060*/  @!P3 STG.E.U8 desc[UR20][R18.64+0x19], R25 ;  /* 0x000019191200b986 */ /* 0x0003e2000c101114 */
[----:B------:R-:W-:Y:S01]  /*5070*/  F2FP.SATFINITE.E4M3.F32.PACK_AB_MERGE_C R69, RZ, R69, RZ ;  /* 0x00000045ff45723e */ /* 0x000fe200048070ff */
[----:B------:R-:W-:Y:S01]  /*5080*/  FMUL R56, R56, R14 ;  /* 0x0000000e38387220 */ /* 0x000fe20000400000 */
[----:B------:R-:W-:Y:S01]  /*5090*/  F2FP.SATFINITE.E4M3.F32.PACK_AB_MERGE_C R27, RZ, R68, RZ ;  /* 0x00000044ff1b723e */ /* 0x000fe200048070ff */
[----:B------:R-:W-:Y:S01]  /*50a0*/  @!P2 STG.E.U8 desc[UR20][R18.64+0x18], R71 ;  /* 0x000018471200a986 */ /* 0x000fe2000c101114 */
[----:B------:R-:W-:Y:S01]  /*50b0*/  ISETP.LT.OR P3, PT, R6, 0x9, !P1 ;  /* 0x000000090600780c */ /* 0x000fe20004f61670 */
[-C--:B------:R-:W-:Y:S01]  /*50c0*/  FMUL R23, R23, R14.reuse ;  /* 0x0000000e17177220 */ /* 0x080fe20000400000 */
[----:B------:R-:W-:Y:S01]  /*50d0*/  ISETP.GE.AND P2, PT, R26, 0x29, PT ;  /* 0x000000291a00780c */ /* 0x000fe20003f46270 */
[----:B------:R-:W-:Y:S01]  /*50e0*/  @!P6 STG.E.U8 desc[UR20][R16.64+0x20], R69 ;  /* 0x000020451000e986 */ /* 0x000fe2000c101114 */
[----:B------:R-:W-:Y:S01]  /*50f0*/  ISETP.LT.OR P0, PT, R6, 0x9, !P0 ;  /* 0x000000090600780c */ /* 0x000fe20004701670 */
[----:B------:R-:W-:Y:S01]  /*5100*/  FMUL R22, R22, R14 ;  /* 0x0000000e16167220 */ /* 0x000fe20000400000 */
[----:B------:R-:W-:Y:S01]  /*5110*/  ISETP.GE.AND P1, PT, R26, 0x2a, PT ;  /* 0x0000002a1a00780c */ /* 0x000fe20003f26270 */
[----:B------:R-:W-:Y:S01]  /*5120*/  @!P5 STG.E.U8 desc[UR20][R16.64+0x21], R27 ;  /* 0x0000211b1000d986 */ /* 0x000fe2000c101114 */
[----:B------:R-:W-:-:S02]  /*5130*/  ISETP.LT.OR P6, PT, R6, 0x1, !P2 ;  /* 0x000000010600780c */ /* 0x000fc400057c1670 */
[C---:B------:R-:W-:Y:S02]  /*5140*/  ISETP.LT.OR P5, PT, R6.reuse, 0x1, !P1 ;  /* 0x000000010600780c */ /* 0x040fe40004fa1670 */
[----:B------:R-:W-:Y:S02]  /*5150*/  F2FP.SATFINITE.E4M3.F32.PACK_AB_MERGE_C R67, RZ, R67, RZ ;  /* 0x00000043ff43723e */ /* 0x000fe400048070ff */
[----:B0-----:R-:W-:Y:S02]  /*5160*/  F2FP.SATFINITE.E4M3.F32.PACK_AB_MERGE_C R5, RZ, R66, RZ ;  /* 0x00000042ff05723e */ /* 0x001fe400048070ff */
[----:B------:R-:W-:Y:S01]  /*5170*/  F2FP.SATFINITE.E4M3.F32.PACK_AB_MERGE_C R65, RZ, R65, RZ ;  /* 0x00000041ff41723e */ /* 0x000fe200048070ff */
[----:B------:R-:W-:Y:S01]  /*5180*/  @!P0 STG.E.U8 desc[UR20][R18.64+0x20], R67 ;  /* 0x0000204312008986 */ /* 0x000fe2000c101114 */
[----:B-1----:R-:W-:Y:S02]  /*5190*/  F2FP.SATFINITE.E4M3.F32.PACK_AB_MERGE_C R25, RZ, R64, RZ ;  /* 0x00000040ff19723e */ /* 0x002fe400048070ff */
[C---:B------:R-:W-:Y:S01]  /*51a0*/  ISETP.LT.OR P1, PT, R6.reuse, 0x9, !P1 ;  /* 0x000000090600780c */ /* 0x040fe20004f21670 */
[----:B------:R0:W-:Y:S01]  /*51b0*/  @!P3 STG.E.U8 desc[UR20][R18.64+0x21], R5 ;  /* 0x000021051200b986 */ /* 0x0001e2000c101114 */
[----:B------:R-:W-:-:S02]  /*51c0*/  ISETP.LT.OR P2, PT, R6, 0x9, !P2 ;  /* 0x000000090600780c */ /* 0x000fc40005741670 */
[C---:B------:R-:W-:Y:S01]  /*51d0*/  ISETP.GE.AND P3, PT, R26.reuse, 0x31, PT ;  /* 0x000000311a00780c */ /* 0x040fe20003f66270 */
[----:B------:R-:W-:Y:S01]  /*51e0*/  @!P6 STG.E.U8 desc[UR20][R16.64+0x28], R65 ;  /* 0x000028411000e986 */ /* 0x000fe2000c101114 */
[----:B------:R-:W-:Y:S02]  /*51f0*/  ISETP.GE.AND P0, PT, R26, 0x32, PT ;  /* 0x000000321a00780c */ /* 0x000fe40003f06270 */
[----:B------:R-:W-:Y:S01]  /*5200*/  F2FP.SATFINITE.E4M3.F32.PACK_AB_MERGE_C R63, RZ, R63, RZ ;  /* 0x0000003fff3f723e */ /* 0x000fe200048070ff */
[----:B------:R1:W-:Y:S01]  /*5210*/  @!P5 STG.E.U8 desc[UR20][R16.64+0x29], R25 ;  /* 0x000029191000d986 */ /* 0x0003e2000c101114 */
[C---:B------:R-:W-:Y:S02]  /*5220*/  ISETP.LT.OR P5, PT, R6.reuse, 0x1, !P3 ;  /* 0x000000010600780c */ /* 0x040fe40005fa1670 */
[----:B------:R-:W-:Y:S02]  /*5230*/  ISETP.LT.OR P6, PT, R6, 0x1, !P0 ;  /* 0x000000010600780c */ /* 0x000fe400047c1670 */
[----:B0-----:R-:W-:Y:S01]  /*5240*/  F2FP.SATFINITE.E4M3.F32.PACK_AB_MERGE_C R5, RZ, R62, RZ ;  /* 0x0000003eff05723e */ /* 0x001fe200048070ff */
[----:B------:R-:W-:Y:S01]  /*5250*/  @!P2 STG.E.U8 desc[UR20][R18.64+0x28], R63 ;  /* 0x0000283f1200a986 */ /* 0x000fe2000c101114 */
[----:B------:R-:W-:-:S02]  /*5260*/  F2FP.SATFINITE.E4M3.F32.PACK_AB_MERGE_C R61, RZ, R61, RZ ;  /* 0x0000003dff3d723e */ /* 0x000fc400048070ff */
[----:B------:R-:W-:Y:S01]  /*5270*/  ISETP.GE.AND P2, PT, R26, 0x3a, PT ;  /* 0x0000003a1a00780c */ /* 0x000fe20003f46270 */
[----:B------:R0:W-:Y:S01]  /*5280*/  @!P1 STG.E.U8 desc[UR20][R18.64+0x29], R5 ;  /* 0x0000290512009986 */ /* 0x0001e2000c101114 */
[----:B------:R-:W-:Y:S02]  /*5290*/  ISETP.LT.OR P1, PT, R6, 0x9, !P3 ;  /* 0x000000090600780c */ /* 0x000fe40005f21670 */
[----:B-1----:R-:W-:Y:S01]  /*52a0*/  F2FP.SATFINITE.E4M3.F32.PACK_AB_MERGE_C R25, RZ, R60, RZ ;  /* 0x0000003cff19723e */ /* 0x002fe200048070ff */
[----:B------:R-:W-:Y:S01]  /*52b0*/  @!P5 STG.E.U8 desc[UR20][R16.64+0x30], R61 ;  /* 0x0000303d1000d986 */ /* 0x000fe2000c101114 */
[----:B------:R-:W-:Y:S02]  /*52c0*/  ISETP.GE.AND P3, PT, R26, 0x39, PT ;  /* 0x000000391a00780c */ /* 0x000fe40003f66270 */
[C---:B------:R-:W-:Y:S01]  /*52d0*/  ISETP.LT.OR P0, PT, R6.reuse, 0x9, !P0 ;  /* 0x000000090600780c */ /* 0x040fe20004701670 */
[----:B------:R1:W-:Y:S01]  /*52e0*/  @!P6 STG.E.U8 desc[UR20][R16.64+0x31], R25 ;  /* 0x000031191000e986 */ /* 0x0003e2000c101114 */
[----:B------:R-:W-:-:S02]  /*52f0*/  ISETP.LT.OR P5, PT, R6, 0x1, !P3 ;  /* 0x000000010600780c */ /* 0x000fc40005fa1670 */
[C---:B------:R-:W-:Y:S02]  /*5300*/  ISETP.LT.OR P6, PT, R6.reuse, 0x1, !P2 ;  /* 0x000000010600780c */ /* 0x040fe400057c1670 */
[C---:B------:R-:W-:Y:S02]  /*5310*/  ISETP.LT.OR P3, PT, R6.reuse, 0x9, !P3 ;  /* 0x000000090600780c */ /* 0x040fe40005f61670 */
[----:B------:R-:W-:Y:S02]  /*5320*/  ISETP.LT.OR P2, PT, R6, 0x9, !P2 ;  /* 0x000000090600780c */ /* 0x000fe40005741670 */
[----:B------:R-:W-:Y:S02]  /*5330*/  F2FP.SATFINITE.E4M3.F32.PACK_AB_MERGE_C R59, RZ, R59, RZ ;  /* 0x0000003bff3b723e */ /* 0x000fe400048070ff */
[----:B0-----:R-:W-:Y:S02]  /*5340*/  F2FP.SATFINITE.E4M3.F32.PACK_AB_MERGE_C R5, RZ, R58, RZ ;  /* 0x0000003aff05723e */ /* 0x001fe400048070ff */
[----:B------:R-:W-:Y:S01]  /*5350*/  F2FP.SATFINITE.E4M3.F32.PACK_AB_MERGE_C R57, RZ, R57, RZ ;  /* 0x00000039ff39723e */ /* 0x000fe200048070ff */
[----:B------:R0:W-:Y:S01]  /*5360*/  @!P1 STG.E.U8 desc[UR20][R18.64+0x30], R59 ;  /* 0x0000303b12009986 */ /* 0x0001e2000c101114 */
[----:B-1----:R-:W-:-:S02]  /*5370*/  F2FP.SATFINITE.E4M3.F32.PACK_AB_MERGE_C R25, RZ, R56, RZ ;  /* 0x00000038ff19723e */ /* 0x002fc400048070ff */
[----:B------:R-:W-:Y:S01]  /*5380*/  F2FP.SATFINITE.E4M3.F32.PACK_AB_MERGE_C R23, RZ, R23, RZ ;  /* 0x00000017ff17723e */ /* 0x000fe200048070ff */
[----:B------:R0:W-:Y:S01]  /*5390*/  @!P0 STG.E.U8 desc[UR20][R18.64+0x31], R5 ;  /* 0x0000310512008986 */ /* 0x0001e2000c101114 */
[----:B------:R-:W-:-:S03]  /*53a0*/  F2FP.SATFINITE.E4M3.F32.PACK_AB_MERGE_C R27, RZ, R22, RZ ;  /* 0x00000016ff1b723e */ /* 0x000fc600048070ff */
[----:B------:R0:W-:Y:S04]  /*53b0*/  @!P5 STG.E.U8 desc[UR20][R16.64+0x38], R57 ;  /* 0x000038391000d986 */ /* 0x0001e8000c101114 */
[----:B------:R0:W-:Y:S04]  /*53c0*/  @!P6 STG.E.U8 desc[UR20][R16.64+0x39], R25 ;  /* 0x000039191000e986 */ /* 0x0001e8000c101114 */
[----:B------:R0:W-:Y:S04]  /*53d0*/  @!P3 STG.E.U8 desc[UR20][R18.64+0x38], R23 ;  /* 0x000038171200b986 */ /* 0x0001e8000c101114 */
[----:B------:R0:W-:Y:S02]  /*53e0*/  @!P2 STG.E.U8 desc[UR20][R18.64+0x39], R27 ;  /* 0x0000391b1200a986 */ /* 0x0001e4000c101114 */
.L_x_106:
[----:B------:R-:W-:Y:S05]  /*53f0*/  BSYNC B0 ;  /* 0x0000000000007941 */ /* 0x000fea0003800000 */
.L_x_40:
[C---:B------:R-:W-:Y:S01]  /*5400*/  LEA R2, P0, R8.reuse, R2, 0x1 ;  /* 0x0000000208027211 */ /* 0x040fe200078008ff */
[----:B------:R-:W-:Y:S01]  /*5410*/  ULDC.64 UR6, c[0x0][0x650] ;  /* 0x0001940000067ab9 */ /* 0x000fe20000000a00 */
[----:B-----5:R-:W-:Y:S01]  /*5420*/  IMAD.U32 R4, RZ, RZ, UR16 ;  /* 0x00000010ff047e24 */ /* 0x020fe2000f8e00ff */
[----:B0-----:R-:W-:Y:S01]  /*5430*/  PRMT R16, RZ, 0x7610, R16 ;  /* 0x00007610ff107816 */ /* 0x001fe20000000010 */
[----:B------:R-:W-:Y:S01]  /*5440*/  IMAD.MOV.U32 R6, RZ, RZ, -0x1 ;  /* 0xffffffffff067424 */ /* 0x000fe200078e00ff */
[----:B------:R-:W-:Y:S01]  /*5450*/  LEA.HI.X R3, R8, R3, R0, 0x1, P0 ;  /* 0x0000000308037211 */ /* 0x000fe200000f0c00 */
[----:B------:R0:W-:Y:S01]  /*5460*/  SYNCS.ARRIVE.TRANS64.A1T0 RZ, [R4+UR23], RZ ;  /* 0x000000ff04ff79a7 */ /* 0x0001e20008100017 */
[----:B------:R-:W-:Y:S01]  /*5470*/  ISETP.GE.U32.AND P0, PT, R2, UR6, PT ;  /* 0x0000000602007c0c */ /* 0x000fe2000bf06070 */
[----:B------:R-:W-:-:S03]  /*5480*/  IMAD.MOV.U32 R5, RZ, RZ, -0x1 ;  /* 0xffffffffff057424 */ /* 0x000fc600078e00ff */
[----:B------:R-:W-:Y:S01]  /*5490*/  ISETP.GE.U32.AND.EX P0, PT, R3, UR7, PT, P0 ;  /* 0x0000000703007c0c */ /* 0x000fe2000bf06100 */
[----:B0-----:R-:W-:-:S12]  /*54a0*/  IMAD.MOV.U32 R4, RZ, RZ, -0x1 ;  /* 0xffffffffff047424 */ /* 0x001fd800078e00ff */
[----:B------:R-:W-:Y:S05]  /*54b0*/  @P0 BRA `(.L_x_107) ;  /* 0x0000000400600947 */ /* 0x000fea0003800000 */
[----:B------:R-:W0:Y:S01]  /*54c0*/  S2R R28, SR_CTAID.X ;  /* 0x00000000001c7919 */ /* 0x000e220000002500 */
[----:B------:R-:W5:Y:S01]  /*54d0*/  LDC.64 R22, c[0x0][0x628] ;  /* 0x00018a00ff167b82 */ /* 0x000f620000000a00 */
[----:B------:R-:W-:Y:S01]  /*54e0*/  ULDC UR6, c[0x0][0x150] ;  /* 0x0000540000067ab9 */ /* 0x000fe20000000800 */
[----:B-1----:R-:W-:Y:S01]  /*54f0*/  IMAD.MOV.U32 R18, RZ, RZ, R2 ;  /* 0x000000ffff127224 */ /* 0x002fe200078e0002 */
[----:B------:R-:W1:Y:S01]  /*5500*/  S2R R30, SR_CTAID.Y ;  /* 0x00000000001e7919 */ /* 0x000e620000002600 */
[----:B------:R-:W-:-:S04]  /*5510*/  IMAD.MOV.U32 R19, RZ, RZ, R3 ;  /* 0x000000ffff137224 */ /* 0x000fc800078e0003 */
[----:B------:R-:W1:Y:S08]  /*5520*/  LDC R31, c[0x0][0x144] ;  /* 0x00005100ff1f7b82 */ /* 0x000e700000000800 */
[----:B------:R-:W1:Y:S08]  /*5530*/  LDC R6, c[0x0][0x630] ;  /* 0x00018c00ff067b82 */ /* 0x000e700000000800 */
[----:B------:R-:W1:Y:S01]  /*5540*/  LDC.64 R26, c[0x0][0x620] ;  /* 0x00018800ff1a7b82 */ /* 0x000e620000000a00 */
[----:B-----5:R-:W-:-:S04]  /*5550*/  ISETP.NE.U32.AND P0, PT, R22, RZ, PT ;  /* 0x000000ff1600720c */ /* 0x020fc80003f05070 */
[----:B------:R-:W-:Y:S02]  /*5560*/  ISETP.NE.AND.EX P0, PT, R23, RZ, PT, P0 ;  /* 0x000000ff1700720c */ /* 0x000fe40003f05300 */
[----:B0-----:R-:W-:-:S05]  /*5570*/  I2FP.F32.U32 R4, R28 ;  /* 0x0000001c00047245 */ /* 0x001fca0000201000 */
[----:B------:R-:W-:-:S04]  /*5580*/  FMUL R4, R4, UR6 ;  /* 0x0000000604047c20 */ /* 0x000fc80008400000 */
[----:B------:R0:W0:Y:S02]  /*5590*/  F2I.U32.TRUNC.NTZ R29, R4 ;  /* 0x00000004001d7305 */ /* 0x000024000020f000 */
[----:B------:R-:W-:Y:S05]  /*55a0*/  @!P0 BRA `(.L_x_108) ;  /* 0x0000000000288947 */ /* 0x000fea0003800000 */
[----:B------:R-:W5:Y:S02]  /*55b0*/  LDC R5, c[0x0][0x634] ;  /* 0x00018d00ff057b82 */ /* 0x000f640000000800 */
[----:B-----5:R-:W-:-:S05]  /*55c0*/  IADD3 R19, P0, R2, R5, RZ ;  /* 0x0000000502137210 */ /* 0x020fca0007f1e0ff */
[----:B--234-:R-:W-:-:S04]  /*55d0*/  IMAD.X R25, RZ, RZ, R3, P0 ;  /* 0x000000ffff197224 */ /* 0x01cfc800000e0603 */
[----:B0-----:R-:W-:-:S04]  /*55e0*/  IMAD.WIDE.U32 R4, R25, R22, RZ ;  /* 0x0000001619047225 */ /* 0x001fc800078e00ff */
[----:B------:R-:W-:-:S04]  /*55f0*/  IMAD.WIDE.U32 R16, P0, R19, R23, R4 ;  /* 0x0000001713107225 */ /* 0x000fc80007800004 */
[----:B------:R-:W-:-:S04]  /*5600*/  IMAD.WIDE.U32 R4, R19, R22, RZ ;  /* 0x0000001613047225 */ /* 0x000fc800078e00ff */
[----:B------:R-:W-:Y:S01]  /*5610*/  IMAD.X R19, RZ, RZ, RZ, P0 ;  /* 0x000000ffff137224 */ /* 0x000fe200000e06ff */
[----:B------:R-:W-:Y:S01]  /*5620*/  IADD3 RZ, P0, R5, R16, RZ ;  /* 0x0000001005ff7210 */ /* 0x000fe20007f1e0ff */
[----:B------:R-:W-:-:S04]  /*5630*/  IMAD.MOV.U32 R18, RZ, RZ, R17 ;  /* 0x000000ffff127224 */ /* 0x000fc800078e0011 */
[----:B------:R-:W-:-:S08]  /*5640*/  IMAD.WIDE.U32.X R18, R25, R23, R18, P0 ;  /* 0x0000001719127225 */ /* 0x000fd000000e0412 */
.L_x_108:
[-CC-:B-1234-:R-:W-:Y:S01]  /*5650*/  SHF.R.U64 R24, R18, R6.reuse, R19.reuse ;  /* 0x0000000612187219 */ /* 0x19efe20000001213 */
[----:B------:R-:W1:Y:S01]  /*5660*/  LDC.64 R34, c[0x0][0x640] ;  /* 0x00019000ff227b82 */ /* 0x000e620000000a00 */
[----:B0-----:R-:W-:Y:S01]  /*5670*/  SHF.R.U32.HI R4, RZ, R6, R19 ;  /* 0x00000006ff047219 */ /* 0x001fe20000011613 */
[----:B------:R-:W-:Y:S01]  /*5680*/  IMAD.MOV R29, RZ, RZ, -R29 ;  /* 0x000000ffff1d7224 */ /* 0x000fe200078e0a1d */
[----:B------:R-:W-:Y:S01]  /*5690*/  IADD3 R17, P0, RZ, -R24, RZ ;  /* 0x80000018ff117210 */ /* 0x000fe20007f1e0ff */
[----:B------:R-:W-:Y:S01]  /*56a0*/  ULDC UR6, c[0x0][0x154] ;  /* 0x0000550000067ab9 */ /* 0x000fe20000000800 */
[----:B------:R-:W-:Y:S02]  /*56b0*/  IMAD.MOV.U32 R19, RZ, RZ, 0x1 ;  /* 0x00000001ff137424 */ /* 0x000fe400078e00ff */
[----:B------:R-:W-:Y:S01]  /*56c0*/  IMAD R29, R31, R29, R28 ;  /* 0x0000001d1f1d7224 */ /* 0x000fe200078e021c */
[----:B------:R-:W0:Y:S01]  /*56d0*/  LDC R16, c[0x0][0x618] ;  /* 0x00018600ff107b82 */ /* 0x000e220000000800 */
[----:B------:R-:W-:-:S04]  /*56e0*/  IMAD.X R5, RZ, RZ, ~R4, P0 ;  /* 0x000000ffff057224 */ /* 0x000fc800000e0e04 */
[-C--:B------:R-:W-:Y:S02]  /*56f0*/  IMAD R6, R5, R26.reuse, RZ ;  /* 0x0000001a05067224 */ /* 0x080fe400078e02ff */
[C---:B------:R-:W-:Y:S01]  /*5700*/  IMAD.WIDE.U32 R4, R17.reuse, R26, R2 ;  /* 0x0000001a11047225 */ /* 0x040fe200078e0002 */
[----:B------:R-:W2:Y:S03]  /*5710*/  LDC R18, c[0x0][0x608] ;  /* 0x00018200ff127b82 */ /* 0x000ea60000000800 */
[----:B------:R-:W-:Y:S01]  /*5720*/  IMAD R17, R17, R27, R6 ;  /* 0x0000001b11117224 */ /* 0x000fe200078e0206 */
[----:B------:R-:W-:-:S03]  /*5730*/  I2FP.F32.U32 R6, R30 ;  /* 0x0000001e00067245 */ /* 0x000fc60000201000 */
[----:B------:R-:W-:Y:S01]  /*5740*/  IMAD.IADD R5, R5, 0x1, R17 ;  /* 0x0000000105057824 */ /* 0x000fe200078e0211 */
[----:B------:R-:W3:Y:S01]  /*5750*/  LDC R32, c[0x0][0x658] ;  /* 0x00019600ff207b82 */ /* 0x000ee20000000800 */
[----:B-1----:R-:W-:Y:S01]  /*5760*/  ISETP.NE.U32.AND P0, PT, R34, RZ, PT ;  /* 0x000000ff2200720c */ /* 0x002fe20003f05070 */
[----:B------:R-:W-:-:S03]  /*5770*/  IMAD.MOV.U32 R17, RZ, RZ, -0x1 ;  /* 0xffffffffff117424 */ /* 0x000fc600078e00ff */
[----:B------:R-:W-:-:S03]  /*5780*/  ISETP.NE.AND.EX P0, PT, R35, RZ, PT, P0 ;  /* 0x000000ff2300720c */ /* 0x000fc60003f05300 */
[----:B------:R-:W1:Y:S01]  /*5790*/  LDC R27, c[0x0][0x148] ;  /* 0x00005200ff1b7b82 */ /* 0x000e620000000800 */
[-CC-:B0-----:R-:W-:Y:S02]  /*57a0*/  SHF.R.U64 R22, R4, R16.reuse, R5.reuse ;  /* 0x0000001004167219 */ /* 0x181fe40000001205 */
[----:B------:R-:W-:Y:S01]  /*57b0*/  SHF.R.U32.HI R5, RZ, R16, R5 ;  /* 0x00000010ff057219 */ /* 0x000fe20000011605 */
[----:B------:R-:W-:-:S04]  /*57c0*/  FMUL R16, R6, UR6 ;  /* 0x0000000606107c20 */ /* 0x000fc80008400000 */
[----:B------:R-:W0:Y:S01]  /*57d0*/  LDC R28, c[0x0][0x600] ;  /* 0x00018000ff1c7b82 */ /* 0x000e220000000800 */
[----:B------:R4:W0:Y:S01]  /*57e0*/  F2I.U32.TRUNC.NTZ R25, R16 ;  /* 0x0000001000197305 */ /* 0x000822000020f000 */
[-CC-:B--2---:R-:W-:Y:S02]  /*57f0*/  SHF.R.U64 R6, R22, R18.reuse, R5.reuse ;  /* 0x0000001216067219 */ /* 0x184fe40000001205 */
[----:B------:R-:W-:-:S04]  /*5800*/  SHF.R.U32.HI R5, RZ, R18, R5 ;  /* 0x00000012ff057219 */ /* 0x000fc80000011605 */
[----:B------:R-:W2:Y:S01]  /*5810*/  LDC R33, c[0x0][0x648] ;  /* 0x00019200ff217b82 */ /* 0x000ea20000000800 */
[-CC-:B---3--:R-:W-:Y:S02]  /*5820*/  SHF.R.U64 R26, R6, R32.reuse, R5.reuse ;  /* 0x00000020061a7219 */ /* 0x188fe40000001205 */
[-C--:B------:R-:W-:Y:S02]  /*5830*/  SHF.L.U32 R17, R17, R32.reuse, RZ ;  /* 0x0000002011117219 */ /* 0x080fe400000006ff */
[-C--:B------:R-:W-:Y:S01]  /*5840*/  SHF.R.U32.HI R5, RZ, R32.reuse, R5 ;  /* 0x00000020ff057219 */ /* 0x080fe20000011605 */
[----:B------:R-:W-:Y:S01]  /*5850*/  IMAD.MOV.U32 R4, RZ, RZ, R26 ;  /* 0x000000ffff047224 */ /* 0x000fe200078e001a */
[----:B------:R-:W-:Y:S01]  /*5860*/  SHF.L.U32 R32, R19, R32, RZ ;  /* 0x0000002013207219 */ /* 0x000fe200000006ff */
[----:B------:R-:W3:Y:S01]  /*5870*/  LDC R36, c[0x0][0x638] ;  /* 0x00018e00ff247b82 */ /* 0x000ee20000000800 */
[----:B------:R-:W-:-:S07]  /*5880*/  LOP3.LUT R31, RZ, R17, RZ, 0x33, !PT ;  /* 0x00000011ff1f7212 */ /* 0x000fce00078e33ff */
[----:B------:R-:W0:Y:S01]  /*5890*/  LDC R37, c[0x0][0x610] ;  /* 0x00018400ff257b82 */ /* 0x000e220000000800 */
[----:B----4-:R-:W-:Y:S05]  /*58a0*/  @!P0 BRA `(.L_x_109) ;  /* 0x0000000000288947 */ /* 0x010fea0003800000 */
[----:B------:R-:W4:Y:S02]  /*58b0*/  LDC R19, c[0x0][0x64c] ;  /* 0x00019300ff137b82 */ /* 0x000f240000000800 */
[----:B----4-:R-:W-:-:S05]  /*58c0*/  IADD3 R19, P0, R26, R19, RZ ;  /* 0x000000131a137210 */ /* 0x010fca0007f1e0ff */
        /* <DEDUP_REMOVED lines=8> */
.L_x_109:
[----:B--2---:R-:W-:Y:S01]  /*5950*/  SHF.R.U64 R4, R4, R33, R5 ;  /* 0x0000002104047219 */ /* 0x004fe20000001205 */
[----:B0-----:R-:W-:Y:S01]  /*5960*/  VIADD R19, R28, 0xffffffff ;  /* 0xffffffff1c137836 */ /* 0x001fe20000000000 */
[----:B------:R-:W-:Y:S01]  /*5970*/  LOP3.LUT R17, R6, R31, RZ, 0xc0, !PT ;  /* 0x0000001f06117212 */ /* 0x000fe200078ec0ff */
[----:B------:R-:W-:Y:S02]  /*5980*/  IMAD.MOV R25, RZ, RZ, -R25 ;  /* 0x000000ffff197224 */ /* 0x000fe400078e0a19 */
[----:B------:R-:W-:Y:S02]  /*5990*/  IMAD.MOV R5, RZ, RZ, -R4 ;  /* 0x000000ffff057224 */ /* 0x000fe400078e0a04 */
[----:B------:R-:W-:Y:S01]  /*59a0*/  IMAD R6, R32, R4, R17 ;  /* 0x0000000420067224 */ /* 0x000fe200078e0211 */
[----:B------:R-:W-:Y:S01]  /*59b0*/  LOP3.LUT R17, R22, R19, RZ, 0xc0, !PT ;  /* 0x0000001316117212 */ /* 0x000fe200078ec0ff */
[----:B-1----:R-:W-:Y:S02]  /*59c0*/  @P4 IMAD R29, R27, R25, R30 ;  /* 0x000000191b1d4224 */ /* 0x002fe400078e021e */
[----:B---3--:R-:W-:-:S02]  /*59d0*/  IMAD R4, R5, R36, R26 ;  /* 0x0000002405047224 */ /* 0x008fc400078e021a */
[----:B------:R-:W-:Y:S02]  /*59e0*/  IMAD R6, R6, R37, R29 ;  /* 0x0000002506067224 */ /* 0x000fe400078e021d */
[----:B------:R-:W-:Y:S02]  /*59f0*/  IMAD R5, R4, R28, R17 ;  /* 0x0000001c04057224 */ /* 0x000fe400078e0211 */
[----:B------:R-:W-:-:S03]  /*5a00*/  IMAD.MOV.U32 R16, RZ, RZ, 0x1 ;  /* 0x00000001ff107424 */ /* 0x000fc600078e00ff */
[----:B------:R-:W-:Y:S02]  /*5a10*/  SEL R4, R5, R6, !P4 ;  /* 0x0000000605047207 */ /* 0x000fe40006000000 */
[----:B------:R-:W-:Y:S01]  /*5a20*/  SEL R6, R6, R5, !P4 ;  /* 0x0000000506067207 */ /* 0x000fe20006000000 */
[----:B------:R-:W-:-:S07]  /*5a30*/  IMAD.MOV.U32 R5, RZ, RZ, R24 ;  /* 0x000000ffff057224 */ /* 0x000fce00078e0018 */
.L_x_107:
[----:B------:R-:W-:Y:S02]  /*5a40*/  LOP3.LUT P0, RZ, R16, 0xff, RZ, 0xc0, !PT ;  /* 0x000000ff10ff7812 */ /* 0x000fe4000780c0ff */
[----:B------:R-:W-:-:S11]  /*5a50*/  LOP3.LUT R87, R87, 0x1, RZ, 0x3c, !PT ;  /* 0x0000000157577812 */ /* 0x000fd600078e3cff */
[----:B------:R-:W-:Y:S05]  /*5a60*/  @P0 BRA `(.L_x_110) ;  /* 0xffffffbc00d80947 */ /* 0x000fea000383ffff */
[----:B------:R-:W-:Y:S05]  /*5a70*/  EXIT ;  /* 0x000000000000794d */ /* 0x000fea0003800000 */
.L_x_18:
[----:B------:R-:W-:-:S08]  /*5a80*/  ISETP.NE.AND P0, PT, R18, RZ, PT ;  /* 0x000000ff1200720c */ /* 0x000fd00003f05270 */
[----:B--23-5:R-:W0:-:S00]  /*5a90*/  USETMAXREG.DEALLOC.CTAPOOL 0x28 ;  /* 0x00000028000079c8 */ /* 0x02ce0000080e0500 */
[----:B------:R-:W-:Y:S05]  /*5aa0*/  @P0 EXIT ;  /* 0x000000000000094d */ /* 0x000fea0003800000 */
[----:B0-----:R-:W-:Y:S01]  /*5ab0*/  LOP3.LUT P0, RZ, R20, 0xff, RZ, 0xc0, !PT ;  /* 0x000000ff14ff7812 */ /* 0x001fe2000780c0ff */
[----:B------:R-:W-:Y:S02]  /*5ac0*/  IMAD.MOV.U32 R13, RZ, RZ, 0x1 ;  /* 0x00000001ff0d7424 */ /* 0x000fe400078e00ff */
[----:B------:R-:W-:-:S10]  /*5ad0*/  IMAD.MOV.U32 R12, RZ, RZ, RZ ;  /* 0x000000ffff0c7224 */ /* 0x000fd400078e00ff */
[----:B------:R-:W-:Y:S05]  /*5ae0*/  @!P0 BRA `(.L_x_111) ;  /* 0x0000000c001c8947 */ /* 0x000fea0003800000 */
[----:B------:R-:W0:Y:S01]  /*5af0*/  S2UR UR15, SR_CgaCtaId ;  /* 0x00000000000f79c3 */ /* 0x000e220000008800 */
[----:B------:R-:W-:Y:S01]  /*5b00*/  LOP3.LUT P0, RZ, R11, 0x1f, RZ, 0xc0, !PT ;  /* 0x0000001f0bff7812 */ /* 0x000fe2000780c0ff */
[----:B------:R-:W-:Y:S01]  /*5b10*/  ULDC UR6, c[0x0][0x658] ;  /* 0x0001960000067ab9 */ /* 0x000fe20000000800 */
[----:B------:R-:W-:Y:S01]  /*5b20*/  UMOV UR7, 0xffffffff ;  /* 0xffffffff00077882 */ /* 0x000fe20000000000 */
[----:B------:R-:W-:Y:S01]  /*5b30*/  BSSY B0, `(.L_x_111) ;  /* 0x00000c2000007945 */ /* 0x000fe20003800000 */
[----:B------:R-:W-:Y:S01]  /*5b40*/  USHF.L.U32 UR7, UR7, UR6, URZ ;  /* 0x0000000607077299 */ /* 0x000fe2000800063f */
[C---:B------:R-:W-:Y:S01]  /*5b50*/  ISETP.NE.AND P2, PT, R10.reuse, RZ, PT ;  /* 0x000000ff0a00720c */ /* 0x040fe20003f45270 */
[----:B------:R-:W-:Y:S01]  /*5b60*/  IMAD.MOV.U32 R15, RZ, RZ, 0x1 ;  /* 0x00000001ff0f7424 */ /* 0x000fe200078e00ff */
[----:B------:R-:W-:Y:S01]  /*5b70*/  ISETP.NE.OR P0, PT, R10, RZ, !P0 ;  /* 0x000000ff0a00720c */ /* 0x000fe20004705670 */
[----:B------:R-:W-:Y:S01]  /*5b80*/  IMAD.MOV.U32 R13, RZ, RZ, 0x1 ;  /* 0x00000001ff0d7424 */ /* 0x000fe200078e00ff */
[----:B------:R-:W-:Y:S01]  /*5b90*/  LOP3.LUT R14, R7, 0x2, RZ, 0xfc, !PT ;  /* 0x00000002070e7812 */ /* 0x000fe200078efcff */
[----:B------:R-:W-:Y:S01]  /*5ba0*/  IMAD.MOV.U32 R12, RZ, RZ, RZ ;  /* 0x000000ffff0c7224 */ /* 0x000fe200078e00ff */
[----:B------:R-:W-:Y:S01]  /*5bb0*/  ULDC UR5, c[0x0][0x600] ;  /* 0x0001800000057ab9 */ /* 0x000fe20000000800 */
[----:B------:R-:W-:Y:S01]  /*5bc0*/  UMOV UR8, 0x1 ;  /* 0x0000000100087882 */ /* 0x000fe20000000000 */
[----:B------:R-:W-:-:S02]  /*5bd0*/  UIADD3 UR24, UR13, 0x1, URZ ;  /* 0x000000010d187890 */ /* 0x000fc4000fffe03f */
[----:B------:R-:W-:Y:S02]  /*5be0*/  UIADD3 UR18, UR5, -0x1, URZ ;  /* 0xffffffff05127890 */ /* 0x000fe4000fffe03f */
[----:B------:R-:W-:Y:S02]  /*5bf0*/  USHF.L.U32 UR20, UR8, UR6, URZ ;  /* 0x0000000608147299 */ /* 0x000fe4000800063f */
[----:B------:R-:W-:Y:S01]  /*5c00*/  ULOP3.LUT UR19, URZ, UR7, URZ, 0x33, !UPT ;  /* 0x000000073f137292 */ /* 0x000fe2000f8e333f */
[----:B------:R-:W-:Y:S01]  /*5c10*/  ULDC.64 UR22, c[0x0][0x198] ;  /* 0x0000660000167ab9 */ /* 0x000fe20000000a00 */
[----:B0-----:R-:W-:Y:S02]  /*5c20*/  USHF.L.U32 UR4, UR15, 0x5, URZ ;  /* 0x000000050f047899 */ /* 0x001fe4000800063f */
[----:B------:R-:W-:Y:S02]  /*5c30*/  USHF.L.U32 UR15, UR15, 0xb, URZ ;  /* 0x0000000b0f0f7899 */ /* 0x000fe4000800063f */
[----:B------:R-:W-:-:S12]  /*5c40*/  ULOP3.LUT UR14, UR4, 0x20, URZ, 0xc0, !UPT ;  /* 0x00000020040e7892 */ /* 0x000fd8000f8ec03f */
.L_x_123:
[----:B------:R-:W-:-:S03]  /*5c50*/  UMOV UR4, 0xffffffff ;  /* 0xffffffff00047882 */ /* 0x000fc60000000000 */
[----:B------:R-:W-:Y:S05]  /*5c60*/  BRA.DIV UR4, `(.L_x_112) ;  /* 0x0000001e043c7947 */ /* 0x000fea000b800000 */
[----:B------:R-:W-:-:S13]  /*5c70*/  ELECT P1, URZ, PT ;  /* 0x00000000003f782f */ /* 0x000fda0003820000 */
.L_x_160:
[----:B------:R-:W0:Y:S01]  /*5c80*/  LDC R10, c[0x0][0x28c] ;  /* 0x0000a300ff0a7b82 */ /* 0x000e220000000800 */
[----:B------:R-:W-:Y:S01]  /*5c90*/  BSSY B1, `(.L_x_113) ;  /* 0x0000038000017945 */ /* 0x000fe20003800000 */
[----:B0-----:R-:W-:-:S13]  /*5ca0*/  ISETP.LT.OR P1, PT, R10, 0x1, !P1 ;  /* 0x000000010a00780c */ /* 0x001fda0004f21670 */
[----:B------:R-:W-:Y:S05]  /*5cb0*/  @P1 BRA `(.L_x_114) ;  /* 0x0000000000d41947 */ /* 0x000fea0003800000 */
[----:B------:R-:W-:Y:S01]  /*5cc0*/  LEA R16, R4, UR14, 0x6 ;  /* 0x0000000e04107c11 */ /* 0x000fe2000f8e30ff */
[----:B------:R-:W-:Y:S02]  /*5cd0*/  IMAD.SHL.U32 R17, R6, 0x40, RZ ;  /* 0x0000004006117824 */ /* 0x000fe400078e00ff */
[----:B------:R-:W-:Y:S02]  /*5ce0*/  IMAD.MOV.U32 R18, RZ, RZ, RZ ;  /* 0x000000ffff127224 */ /* 0x000fe400078e00ff */
[----:B------:R-:W-:Y:S02]  /*5cf0*/  IMAD.U32 R20, RZ, RZ, UR24 ;  /* 0x00000018ff147e24 */ /* 0x000fe4000f8e00ff */
[----:B------:R-:W-:Y:S02]  /*5d00*/  IMAD.MOV.U32 R4, RZ, RZ, R13 ;  /* 0x000000ffff047224 */ /* 0x000fe400078e000d */
[----:B------:R-:W-:-:S07]  /*5d10*/  IMAD.MOV.U32 R6, RZ, RZ, R12 ;  /* 0x000000ffff067224 */ /* 0x000fce00078e000c */
.L_x_118:
[----:B------:R-:W0:Y:S01]  /*5d20*/  S2R R11, SR_CgaCtaId ;  /* 0x00000000000b7919 */ /* 0x000e220000008800 */
[----:B------:R-:W-:-:S04]  /*5d30*/  MOV R10, 0x400 ;  /* 0x00000400000a7802 */ /* 0x000fc80000000f00 */
[----:B0-----:R-:W-:Y:S02]  /*5d40*/  LEA R21, R11, R10, 0x18 ;  /* 0x0000000a0b157211 */ /* 0x001fe400078ec0ff */
[----:B------:R-:W-:Y:S01]  /*5d50*/  SHF.L.U32 R10, R4, 0x1f, RZ ;  /* 0x0000001f040a7819 */ /* 0x000fe200000006ff */
[----:B------:R-:W0:Y:S02]  /*5d60*/  @!P2 LDC R11, c[0x0][0x500] ;  /* 0x00014000ff0bab82 */ /* 0x000e240000000800 */
[----:B------:R-:W-:-:S04]  /*5d70*/  IMAD R19, R6, 0x8, R21 ;  /* 0x0000000806137824 */ /* 0x000fc800078e0215 */
[----:B------:R-:W1:Y:S02]  /*5d80*/  SYNCS.PHASECHK.TRANS64.TRYWAIT P1, [R19+URZ+0xe0], R10 ;  /* 0x0000e00a130075a7 */ /* 0x000e64000802017f */
[----:B-1----:R-:W-:Y:S05]  /*5d90*/  @!P1 BRA `(.L_x_115) ;  /* 0x0000001c00109947 */ /* 0x002fea0003800000 */
.L_x_161:
[----:B-1----:R-:W-:Y:S01]  /*5da0*/  PRMT R10, R14, 0x9910, RZ ;  /* 0x000099100e0a7816 */ /* 0x002fe200000000ff */
[----:B0-----:R0:W-:Y:S03]  /*5db0*/  @!P2 SYNCS.ARRIVE.TRANS64 RZ, [R19+URZ], R11 ;  /* 0x0000000b13ffa9a7 */ /* 0x0011e6000800003f */
[----:B------:R-:W-:-:S13]  /*5dc0*/  ISETP.NE.AND P1, PT, R10, 0x2, PT ;  /* 0x000000020a00780c */ /* 0x000fda0003f25270 */
[----:B0-----:R-:W-:Y:S05]  /*5dd0*/  @P1 BRA `(.L_x_116) ;  /* 0x0000000000041947 */ /* 0x001fea0003800000 */
[----:B------:R-:W-:Y:S01]  /*5de0*/  BPT.TRAP 0x1 ;  /* 0x000000040000795c */ /* 0x000fe20000300000 */
.L_x_116:
[----:B------:R-:W-:Y:S05]  /*5df0*/  @P0 BRA `(.L_x_117) ;  /* 0x0000000000040947 */ /* 0x000fea0003800000 */
[----:B------:R-:W-:Y:S01]  /*5e00*/  BPT.TRAP 0x1 ;  /* 0x000000040000795c */ /* 0x000fe20000300000 */
.L_x_117:
[----:B------:R-:W-:Y:S01]  /*5e10*/  R2UR UR5, R6 ;  /* 0x00000000060572ca */ /* 0x000fe200000e0000 */
[----:B------:R-:W-:Y:S01]  /*5e20*/  VIADD R20, R20, 0xffffffff ;  /* 0xffffffff14147836 */ /* 0x000fe20000000000 */
[----:B------:R-:W-:Y:S01]  /*5e30*/  R2UR UR17, R21 ;  /* 0x00000000151172ca */ /* 0x000fe200000e0000 */
[----:B------:R-:W-:Y:S01]  /*5e40*/  UIADD3 UR4, UP0, UR22, 0xf0, URZ ;  /* 0x000000f016047890 */ /* 0x000fe2000ff1e03f */
[----:B------:R-:W-:Y:S01]  /*5e50*/  R2UR UR9, R19 ;  /* 0x00000000130972ca */ /* 0x000fe200000e0000 */
[----:B------:R-:W-:Y:S01]  /*5e60*/  UIADD3 UR26, UP1, UR22, 0x1f0, URZ ;  /* 0x000001f0161a7890 */ /* 0x000fe2000ff3e03f */
[----:B------:R-:W-:Y:S01]  /*5e70*/  R2UR UR11, R17 ;  /* 0x00000000110b72ca */ /* 0x000fe200000e0000 */
[----:B------:R-:W-:Y:S01]  /*5e80*/  VIADD R6, R6, 0x1 ;  /* 0x0000000106067836 */ /* 0x000fe20000000000 */
[----:B------:R-:W-:Y:S01]  /*5e90*/  R2UR UR10, R18 ;  /* 0x00000000120a72ca */ /* 0x000fe200000e0000 */
[----:B------:R-:W-:Y:S01]  /*5ea0*/  UIADD3.X UR27, URZ, UR23, URZ, UP1, !UPT ;  /* 0x000000173f1b7290 */ /* 0x000fe20008ffe43f */
[----:B------:R-:W-:Y:S01]  /*5eb0*/  R2UR UR12, R5 ;  /* 0x00000000050c72ca */ /* 0x000fe200000e0000 */
[----:B------:R-:W-:Y:S01]  /*5ec0*/  UMOV UR6, 0x0 ;  /* 0x0000000000067882 */ /* 0x000fe20000000000 */
[----:B------:R-:W-:Y:S01]  /*5ed0*/  R2UR UR21, R16 ;  /* 0x00000000101572ca */ /* 0x000fe200000e0000 */
[----:B------:R-:W-:Y:S01]  /*5ee0*/  USHF.L.U32 UR5, UR5, 0xc, URZ ;  /* 0x0000000c05057899 */ /* 0x000fe2000800063f */
[----:B------:R-:W-:Y:S01]  /*5ef0*/  ISETP.GT.AND P3, PT, R20, 0x1, PT ;  /* 0x000000011400780c */ /* 0x000fe20003f64270 */
[----:B------:R-:W-:Y:S01]  /*5f00*/  UMOV UR7, 0x10000000 ;  /* 0x1000000000077882 */ /* 0x000fe20000000000 */
[----:B------:R-:W-:Y:S01]  /*5f10*/  ISETP.NE.AND P1, PT, R6, 0x1c, PT ;  /* 0x0000001c0600780c */ /* 0x000fe20003f25270 */
[----:B------:R-:W-:Y:S01]  /*5f20*/  ULOP3.LUT UR8, UR5, 0x800, UR15, 0xf8, !UPT ;  /* 0x0000080005087892 */ /* 0x000fe2000f8ef80f */
[----:B------:R-:W-:Y:S01]  /*5f30*/  VIADD R18, R18, 0x40 ;  /* 0x0000004012127836 */ /* 0x000fe20000000000 */
[----:B------:R-:W-:Y:S01]  /*5f40*/  UIADD3 UR16, UR17, 0x300, UR5 ;  /* 0x0000030011107890 */ /* 0x000fe2000fffe005 */
[----:B------:R-:W-:Y:S01]  /*5f50*/  SEL R11, RZ, 0x1, P1 ;  /* 0x00000001ff0b7807 */ /* 0x000fe20000800000 */
[----:B------:R-:W-:Y:S01]  /*5f60*/  UIADD3.X UR5, URZ, UR23, URZ, UP0, !UPT ;  /* 0x000000173f057290 */ /* 0x000fe200087fe43f */
[----:B------:R-:W-:Y:S01]  /*5f70*/  SEL R6, R6, RZ, P1 ;  /* 0x000000ff06067207 */ /* 0x000fe20000800000 */
[----:B------:R-:W-:Y:S01]  /*5f80*/  UIADD3 UR17, UR17, 0x1c300, UR8 ;  /* 0x0001c30011117890 */ /* 0x000fe2000fffe008 */
[----:B------:R-:W-:Y:S01]  /*5f90*/  LOP3.LUT R4, R4, R11, RZ, 0x3c, !PT ;  /* 0x0000000b04047212 */ /* 0x000fe200078e3cff */
[----:B------:R-:W-:Y:S01]  /*5fa0*/  UMOV UR25, 0x30000 ;  /* 0x0003000000197882 */ /* 0x000fe20000000000 */
[----:B------:R-:W-:-:S04]  /*5fb0*/  UMOV UR8, UR16 ;  /* 0x0000001000087c82 */ /* 0x000fc80008000000 */
[----:B------:R0:W-:Y:S02]  /*5fc0*/  UTMALDG.3D [UR8], [UR4], desc[UR6] ;  /* 0x00000608040075b4 */ /* 0x0001e40008011000 */
[----:B0-----:R-:W-:Y:S01]  /*5fd0*/  UMOV UR8, UR17 ;  /* 0x0000001100087c82 */ /* 0x001fe20008000000 */
[----:B------:R-:W-:Y:S02]  /*5fe0*/  UMOV UR11, UR21 ;  /* 0x00000015000b7c82 */ /* 0x000fe40008000000 */
[----:B------:R0:W-:Y:S02]  /*5ff0*/  UTMALDG.3D.MULTICAST [UR8], [UR26], UR25, desc[UR6] ;  /* 0x000006081a0073b4 */ /* 0x0001e40008011819 */
[----:B0-----:R-:W-:Y:S05]  /*6000*/  @P3 BRA `(.L_x_118) ;  /* 0xfffffffc00443947 */ /* 0x001fea000383ffff */
.L_x_114:
[----:B------:R-:W-:Y:S05]  /*6010*/  BSYNC B1 ;  /* 0x0000000000017941 */ /* 0x000fea0003800000 */
.L_x_113:
[----:B------:R-:W-:Y:S01]  /*6020*/  LOP3.LUT P5, RZ, R15, 0xff, RZ, 0xc0, !PT ;  /* 0x000000ff0fff7812 */ /* 0x000fe200078ac0ff */
[----:B------:R-:W-:Y:S01]  /*6030*/  VIADD R11, R12, UR13 ;  /* 0x0000000d0c0b7c36 */ /* 0x000fe20008000000 */
[----:B------:R-:W-:Y:S01]  /*6040*/  ULDC.64 UR4, c[0x0][0x650] ;  /* 0x0001940000047ab9 */ /* 0x000fe20000000a00 */
[----:B------:R-:W-:Y:S01]  /*6050*/  IMAD.U32 R6, RZ, RZ, UR13 ;  /* 0x0000000dff067e24 */ /* 0x000fe2000f8e00ff */
[----:B------:R-:W-:Y:S01]  /*6060*/  UISETP.GE.U32.AND UP0, UPT, UR13, 0x1c, UPT ;  /* 0x0000001c0d00788c */ /* 0x000fe2000bf06070 */
[----:B------:R-:W-:Y:S01]  /*6070*/  BSSY B1, `(.L_x_119) ;  /* 0x000006b000017945 */ /* 0x000fe20003800000 */
[----:B------:R-:W-:Y:S02]  /*6080*/  ISETP.GT.U32.AND P1, PT, R11, 0x1b, PT ;  /* 0x0000001b0b00780c */ /* 0x000fe40003f24070 */
[----:B------:R-:W-:Y:S02]  /*6090*/  PRMT R10, RZ, 0x7610, R10 ;  /* 0x00007610ff0a7816 */ /* 0x000fe4000000000a */
[----:B------:R-:W-:-:S02]  /*60a0*/  ISETP.LT.U32.AND P1, PT, R6, 0x1c, P1 ;  /* 0x0000001c0600780c */ /* 0x000fc40000f21070 */
[----:B------:R-:W-:Y:S01]  /*60b0*/  PLOP3.LUT P3, PT, PT, PT, UP0, 0x80, 0x0 ;  /* 0x000000000000781c */ /* 0x000fe20003f6f008 */
[----:B------:R-:W0:Y:S01]  /*60c0*/  @P5 S2R R5, SR_CgaCtaId ;  /* 0x0000000000055919 */ /* 0x000e220000008800 */
[----:B------:R-:W-:Y:S02]  /*60d0*/  @P5 MOV R4, 0x400 ;  /* 0x0000040000045802 */ /* 0x000fe40000000f00 */
[----:B------:R-:W-:Y:S02]  /*60e0*/  SEL R6, RZ, 0x1, !P1 ;  /* 0x00000001ff067807 */ /* 0x000fe40004800000 */
[----:B------:R-:W-:Y:S02]  /*60f0*/  PRMT R15, RZ, 0x7610, R15 ;  /* 0x00007610ff0f7816 */ /* 0x000fe4000000000f */
[----:B------:R-:W-:Y:S01]  /*6100*/  LOP3.LUT R13, R13, R6, RZ, 0x3c, !PT ;  /* 0x000000060d0d7212 */ /* 0x000fe200078e3cff */
[----:B------:R-:W-:Y:S01]  /*6110*/  IMAD.MOV.U32 R6, RZ, RZ, -0x1 ;  /* 0xffffffffff067424 */ /* 0x000fe200078e00ff */
[----:B0-----:R-:W-:-:S04]  /*6120*/  @P5 LEA R4, R5, R4, 0x18 ;  /* 0x0000000405045211 */ /* 0x001fc800078ec0ff */
[----:B------:R0:W-:Y:S01]  /*6130*/  @P5 SYNCS.ARRIVE.TRANS64.A1T0 RZ, [R4+URZ+0x1f8], RZ ;  /* 0x0001f8ff04ff59a7 */ /* 0x0001e2000810003f */
[----:B------:R-:W-:-:S04]  /*6140*/  IADD3 R2, P5, R2, R8, RZ ;  /* 0x0000000802027210 */ /* 0x000fc80007fbe0ff */
[----:B------:R-:W-:Y:S01]  /*6150*/  ISETP.GE.U32.AND P1, PT, R2, UR4, PT ;  /* 0x0000000402007c0c */ /* 0x000fe2000bf26070 */
[----:B------:R-:W-:Y:S01]  /*6160*/  IMAD.X R3, R3, 0x1, R0, P5 ;  /* 0x0000000103037824 */ /* 0x000fe200028e0600 */
[----:B0-----:R-:W-:-:S04]  /*6170*/  SHF.R.U32.HI R4, RZ, 0x2, R11 ;  /* 0x00000002ff047819 */ /* 0x001fc8000001160b */
[----:B------:R-:W-:Y:S01]  /*6180*/  ISETP.GE.U32.AND.EX P1, PT, R3, UR5, PT, P1 ;  /* 0x0000000503007c0c */ /* 0x000fe2000bf26110 */
[----:B------:R-:W-:-:S04]  /*6190*/  IMAD.WIDE.U32 R4, R4, 0x24924925, RZ ;  /* 0x2492492504047825 */ /* 0x000fc800078e00ff */
[----:B------:R-:W-:Y:S01]  /*61a0*/  IMAD R12, R5, -0x1c, R11 ;  /* 0xffffffe4050c7824 */ /* 0x000fe200078e020b */
[----:B------:R-:W-:Y:S01]  /*61b0*/  @P3 LOP3.LUT R13, R13, 0x1, R5, 0x78, !PT ;  /* 0x000000010d0d3812 */ /* 0x000fe200078e7805 */
[----:B------:R-:W-:Y:S02]  /*61c0*/  IMAD.MOV.U32 R4, RZ, RZ, -0x1 ;  /* 0xffffffffff047424 */ /* 0x000fe400078e00ff */
[----:B------:R-:W-:-:S04]  /*61d0*/  IMAD.MOV.U32 R5, RZ, RZ, -0x1 ;  /* 0xffffffffff057424 */ /* 0x000fc800078e00ff */
[----:B------:R-:W-:Y:S05]  /*61e0*/  @P1 BRA `(.L_x_120) ;  /* 0x00000004004c1947 */ /* 0x000fea0003800000 */
[----:B------:R-:W0:Y:S01]  /*61f0*/  S2R R17, SR_CTAID.X ;  /* 0x0000000000117919 */ /* 0x000e220000002500 */
[----:B------:R-:W-:Y:S01]  /*6200*/  ULDC.64 UR4, c[0x0][0x628] ;  /* 0x00018a0000047ab9 */ /* 0x000fe20000000a00 */
[----:B------:R-:W1:Y:S01]  /*6210*/  LDC R18, c[0x0][0x144] ;  /* 0x00005100ff127b82 */ /* 0x000e620000000800 */
[----:B------:R-:W-:Y:S01]  /*6220*/  ISETP.NE.U32.AND P1, PT, RZ, UR4, PT ;  /* 0x00000004ff007c0c */ /* 0x000fe2000bf25070 */
[----:B------:R-:W2:Y:S01]  /*6230*/  S2R R6, SR_CTAID.Y ;  /* 0x0000000000067919 */ /* 0x000ea20000002600 */
[----:B------:R-:W-:Y:S01]  /*6240*/  ULDC UR6, c[0x0][0x150] ;  /* 0x0000540000067ab9 */ /* 0x000fe20000000800 */
[----:B------:R-:W-:Y:S01]  /*6250*/  ULDC UR7, c[0x0][0x630] ;  /* 0x00018c0000077ab9 */ /* 0x000fe20000000800 */
[----:B------:R-:W-:Y:S01]  /*6260*/  ISETP.NE.AND.EX P1, PT, RZ, UR5, PT, P1 ;  /* 0x00000005ff007c0c */ /* 0x000fe2000bf25310 */
[----:B------:R-:W-:Y:S01]  /*6270*/  IMAD.MOV.U32 R4, RZ, RZ, R2 ;  /* 0x000000ffff047224 */ /* 0x000fe200078e0002 */
[----:B0-----:R-:W-:-:S05]  /*6280*/  I2FP.F32.U32 R5, R17 ;  /* 0x0000001100057245 */ /* 0x001fca0000201000 */
[----:B------:R-:W-:Y:S01]  /*6290*/  FMUL R20, R5, UR6 ;  /* 0x0000000605147c20 */ /* 0x000fe20008400000 */
[----:B------:R-:W-:-:S05]  /*62a0*/  IMAD.MOV.U32 R5, RZ, RZ, R3 ;  /* 0x000000ffff057224 */ /* 0x000fca00078e0003 */
[----:B--2---:R-:W-:Y:S05]  /*62b0*/  @!P1 BRA `(.L_x_121) ;  /* 0x0000000000289947 */ /* 0x004fea0003800000 */
[----:B------:R-:W-:Y:S02]  /*62c0*/  ULDC UR6, c[0x0][0x634] ;  /* 0x00018d0000067ab9 */ /* 0x000fe40000000800 */
[----:B------:R-:W-:-:S05]  /*62d0*/  IADD3 R5, P1, R2, UR6, RZ ;  /* 0x0000000602057c10 */ /* 0x000fca000ff3e0ff */
[----:B------:R-:W-:-:S04]  /*62e0*/  IMAD.X R19, RZ, RZ, R3, P1 ;  /* 0x000000ffff137224 */ /* 0x000fc800008e0603 */
[----:B------:R-:W-:-:S04]  /*62f0*/  IMAD.WIDE.U32 R10, R19, UR4, RZ ;  /* 0x00000004130a7c25 */ /* 0x000fc8000f8e00ff */
[----:B------:R-:W-:-:S04]  /*6300*/  IMAD.WIDE.U32 R10, P1, R5, UR5, R10 ;  /* 0x00000005050a7c25 */ /* 0x000fc8000f82000a */
[----:B------:R-:W-:-:S04]  /*6310*/  IMAD.WIDE.U32 R4, R5, UR4, RZ ;  /* 0x0000000405047c25 */ /* 0x000fc8000f8e00ff */
[----:B------:R-:W-:Y:S01]  /*6320*/  IMAD.MOV.U32 R4, RZ, RZ, R11 ;  /* 0x000000ffff047224 */ /* 0x000fe200078e000b */
[----:B------:R-:W-:Y:S01]  /*6330*/  IADD3 RZ, P3, R5, R10, RZ ;  /* 0x0000000a05ff7210 */ /* 0x000fe20007f7e0ff */
[----:B------:R-:W-:-:S04]  /*6340*/  IMAD.X R5, RZ, RZ, RZ, P1 ;  /* 0x000000ffff057224 */ /* 0x000fc800008e06ff */
[----:B------:R-:W-:-:S08]  /*6350*/  IMAD.WIDE.U32.X R4, R19, UR5, R4, P3 ;  /* 0x0000000513047c25 */ /* 0x000fd000098e0404 */
.L_x_121:
[--C-:B------:R-:W-:Y:S01]  /*6360*/  SHF.R.U64 R16, R4, UR7, R5.reuse ;  /* 0x0000000704107c19 */ /* 0x100fe20008001205 */
[----:B------:R-:W0:Y:S01]  /*6370*/  F2I.U32.TRUNC.NTZ R20, R20 ;  /* 0x0000001400147305 */ /* 0x000e22000020f000 */
[----:B------:R-:W-:Y:S01]  /*6380*/  SHF.R.U32.HI R4, RZ, UR7, R5 ;  /* 0x00000007ff047c19 */ /* 0x000fe20008011605 */
[----:B------:R-:W-:Y:S01]  /*6390*/  ULDC.64 UR4, c[0x0][0x620] ;  /* 0x0001880000047ab9 */ /* 0x000fe20000000a00 */
[----:B------:R-:W-:Y:S01]  /*63a0*/  IADD3 R11, P1, RZ, -R16, RZ ;  /* 0x80000010ff0b7210 */ /* 0x000fe20007f3e0ff */
[----:B------:R-:W-:Y:S01]  /*63b0*/  ULDC.64 UR6, c[0x0][0x640] ;  /* 0x0001900000067ab9 */ /* 0x000fe20000000a00 */
[----:B------:R-:W2:Y:S03]  /*63c0*/  LDC R21, c[0x0][0x148] ;  /* 0x00005200ff157b82 */ /* 0x000ea60000000800 */
[----:B------:R-:W-:Y:S01]  /*63d0*/  IMAD.X R4, RZ, RZ, ~R4, P1 ;  /* 0x000000ffff047224 */ /* 0x000fe200008e0e04 */
[----:B------:R-:W-:-:S03]  /*63e0*/  ISETP.NE.U32.AND P1, PT, RZ, UR6, PT ;  /* 0x00000006ff007c0c */ /* 0x000fc6000bf25070 */
[----:B------:R-:W-:Y:S01]  /*63f0*/  IMAD R10, R4, UR4, RZ ;  /* 0x00000004040a7c24 */ /* 0x000fe2000f8e02ff */
[----:B------:R-:W-:Y:S01]  /*6400*/  ISETP.NE.AND.EX P1, PT, RZ, UR7, PT, P1 ;  /* 0x00000007ff007c0c */ /* 0x000fe2000bf25310 */
[----:B------:R-:W-:Y:S01]  /*6410*/  IMAD.WIDE.U32 R4, R11, UR4, R2 ;  /* 0x000000040b047c25 */ /* 0x000fe2000f8e0002 */
[----:B------:R-:W-:-:S03]  /*6420*/  ULDC UR4, c[0x0][0x618] ;  /* 0x0001860000047ab9 */ /* 0x000fc60000000800 */
[----:B------:R-:W-:Y:S01]  /*6430*/  IMAD R11, R11, UR5, R10 ;  /* 0x000000050b0b7c24 */ /* 0x000fe2000f8e020a */
[----:B------:R-:W-:Y:S01]  /*6440*/  ULDC UR5, c[0x0][0x154] ;  /* 0x0000550000057ab9 */ /* 0x000fe20000000800 */
[----:B0-----:R-:W-:Y:S02]  /*6450*/  IMAD.MOV R10, RZ, RZ, -R20 ;  /* 0x000000ffff0a7224 */ /* 0x001fe400078e0a14 */
[----:B------:R-:W-:Y:S02]  /*6460*/  IMAD.IADD R5, R5, 0x1, R11 ;  /* 0x0000000105057824 */ /* 0x000fe400078e020b */
[----:B-1----:R-:W-:Y:S01]  /*6470*/  IMAD R17, R18, R10, R17 ;  /* 0x0000000a12117224 */ /* 0x002fe200078e0211 */
[----:B------:R-:W-:Y:S02]  /*6480*/  I2FP.F32.U32 R10, R6 ;  /* 0x00000006000a7245 */ /* 0x000fe40000201000 */
[--C-:B------:R-:W-:Y:S02]  /*6490*/  SHF.R.U64 R18, R4, UR4, R5.reuse ;  /* 0x0000000404127c19 */ /* 0x100fe40008001205 */
[----:B------:R-:W-:Y:S01]  /*64a0*/  SHF.R.U32.HI R5, RZ, UR4, R5 ;  /* 0x00000004ff057c19 */ /* 0x000fe20008011605 */
[----:B------:R-:W-:Y:S01]  /*64b0*/  FMUL R10, R10, UR5 ;  /* 0x000000050a0a7c20 */ /* 0x000fe20008400000 */
[----:B------:R-:W-:-:S02]  /*64c0*/  ULDC UR4, c[0x0][0x608] ;  /* 0x0001820000047ab9 */ /* 0x000fc40000000800 */
[--C-:B------:R-:W-:Y:S01]  /*64d0*/  SHF.R.U64 R20, R18, UR4, R5.reuse ;  /* 0x0000000412147c19 */ /* 0x100fe20008001205 */
[----:B------:R0:W1:Y:S01]  /*64e0*/  F2I.U32.TRUNC.NTZ R22, R10 ;  /* 0x0000000a00167305 */ /* 0x000062000020f000 */
[----:B------:R-:W-:Y:S01]  /*64f0*/  SHF.R.U32.HI R5, RZ, UR4, R5 ;  /* 0x00000004ff057c19 */ /* 0x000fe20008011605 */
[----:B------:R-:W-:-:S03]  /*6500*/  ULDC UR4, c[0x0][0x658] ;  /* 0x0001960000047ab9 */ /* 0x000fc60000000800 */
[--C-:B------:R-:W-:Y:S02]  /*6510*/  SHF.R.U64 R19, R20, UR4, R5.reuse ;  /* 0x0000000414137c19 */ /* 0x100fe40008001205 */
[----:B------:R-:W-:-:S03]  /*6520*/  SHF.R.U32.HI R23, RZ, UR4, R5 ;  /* 0x00000004ff177c19 */ /* 0x000fc60008011605 */
[----:B------:R-:W-:Y:S02]  /*6530*/  IMAD.MOV.U32 R4, RZ, RZ, R19 ;  /* 0x000000ffff047224 */ /* 0x000fe400078e0013 */
[----:B------:R-:W-:Y:S01]  /*6540*/  IMAD.MOV.U32 R5, RZ, RZ, R23 ;  /* 0x000000ffff057224 */ /* 0x000fe200078e0017 */
[----:B0-----:R-:W-:Y:S06]  /*6550*/  @!P1 BRA `(.L_x_122) ;  /* 0x0000000000289947 */ /* 0x001fec0003800000 */
        /* <DEDUP_REMOVED lines=10> */
.L_x_122:
[----:B------:R-:W-:Y:S01]  /*6600*/  ULDC UR4, c[0x0][0x648] ;  /* 0x0001920000047ab9 */ /* 0x000fe20000000800 */
[----:B-1----:R-:W-:Y:S01]  /*6610*/  IMAD.MOV R22, RZ, RZ, -R22 ;  /* 0x000000ffff167224 */ /* 0x002fe200078e0a16 */
[----:B------:R-:W-:Y:S01]  /*6620*/  SHF.R.U64 R5, R4, UR4, R5 ;  /* 0x0000000404057c19 */ /* 0x000fe20008001205 */
[----:B------:R-:W-:Y:S01]  /*6630*/  ULDC UR4, c[0x0][0x638] ;  /* 0x00018e0000047ab9 */ /* 0x000fe20000000800 */
[----:B------:R-:W-:Y:S01]  /*6640*/  LOP3.LUT R4, R20, UR19, RZ, 0xc0, !PT ;  /* 0x0000001314047c12 */ /* 0x000fe2000f8ec0ff */
[----:B--2---:R-:W-:Y:S01]  /*6650*/  @P4 IMAD R17, R21, R22, R6 ;  /* 0x0000001615114224 */ /* 0x004fe200078e0206 */
[----:B------:R-:W-:Y:S01]  /*6660*/  LOP3.LUT R18, R18, UR18, RZ, 0xc0, !PT ;  /* 0x0000001212127c12 */ /* 0x000fe2000f8ec0ff */
[----:B------:R-:W-:Y:S01]  /*6670*/  IMAD.MOV R6, RZ, RZ, -R5 ;  /* 0x000000ffff067224 */ /* 0x000fe200078e0a05 */
[----:B------:R-:W-:Y:S01]  /*6680*/  ULDC UR5, c[0x0][0x610] ;  /* 0x0001840000057ab9 */ /* 0x000fe20000000800 */
[----:B------:R-:W-:Y:S02]  /*6690*/  IMAD R4, R5, UR20, R4 ;  /* 0x0000001405047c24 */ /* 0x000fe4000f8e0204 */
[----:B------:R-:W-:Y:S01]  /*66a0*/  IMAD R19, R6, UR4, R19 ;  /* 0x0000000406137c24 */ /* 0x000fe2000f8e0213 */
[----:B------:R-:W-:Y:S01]  /*66b0*/  ULDC UR4, c[0x0][0x600] ;  /* 0x0001800000047ab9 */ /* 0x000fe20000000800 */
[----:B------:R-:W-:-:S02]  /*66c0*/  IMAD R17, R4, UR5, R17 ;  /* 0x0000000504117c24 */ /* 0x000fc4000f8e0211 */
[----:B------:R-:W-:Y:S02]  /*66d0*/  IMAD R6, R19, UR4, R18 ;  /* 0x0000000413067c24 */ /* 0x000fe4000f8e0212 */
[----:B------:R-:W-:Y:S02]  /*66e0*/  IMAD.MOV.U32 R10, RZ, RZ, 0x1 ;  /* 0x00000001ff0a7424 */ /* 0x000fe400078e00ff */
[----:B------:R-:W-:Y:S01]  /*66f0*/  IMAD.MOV.U32 R5, RZ, RZ, R16 ;  /* 0x000000ffff057224 */ /* 0x000fe200078e0010 */
[----:B------:R-:W-:Y:S02]  /*6700*/  SEL R4, R6, R17, !P4 ;  /* 0x0000001106047207 */ /* 0x000fe40006000000 */
[----:B------:R-:W-:-:S07]  /*6710*/  SEL R6, R17, R6, !P4 ;  /* 0x0000000611067207 */ /* 0x000fce0006000000 */
.L_x_120:
[----:B------:R-:W-:Y:S05]  /*6720*/  BSYNC B1 ;  /* 0x0000000000017941 */ /* 0x000fea0003800000 */
.L_x_119:
[----:B------:R-:W-:-:S13]  /*6730*/  LOP3.LUT P1, RZ, R10, 0xff, RZ, 0xc0, !PT ;  /* 0x000000ff0aff7812 */ /* 0x000fda000782c0ff */
[----:B------:R-:W-:Y:S05]  /*6740*/  @P1 BRA `(.L_x_123) ;  /* 0xfffffff400401947 */ /* 0x000fea000383ffff */
[----:B------:R-:W-:Y:S05]  /*6750*/  BSYNC B0 ;  /* 0x0000000000007941 */ /* 0x000fea0003800000 */
.L_x_111:
[----:B------:R-:W-:-:S03]  /*6760*/  UMOV UR4, 0xffffffff ;  /* 0xffffffff00047882 */ /* 0x000fc60000000000 */
[----:B------:R-:W-:Y:S05]  /*6770*/  BRA.DIV UR4, `(.L_x_124) ;  /* 0x0000001204ac7947 */ /* 0x000fea000b800000 */
[----:B------:R-:W-:-:S13]  /*6780*/  ELECT P0, URZ, PT ;  /* 0x00000000003f782f */ /* 0x000fda0003800000 */
.L_x_164:
[----:B------:R-:W-:Y:S04]  /*6790*/  BSSY B0, `(.L_x_125) ;  /* 0x0000103000007945 */ /* 0x000fe80003800000 */
[----:B------:R-:W-:Y:S05]  /*67a0*/  @!P0 BRA `(.L_x_126) ;  /* 0x0000001000048947 */ /* 0x000fea0003800000 */
[----:B------:R-:W-:-:S04]  /*67b0*/  LOP3.LUT R7, R7, 0x2, RZ, 0xfc, !PT ;  /* 0x0000000207077812 */ /* 0x000fc800078efcff */
[----:B------:R-:W-:-:S13]  /*67c0*/  ISETP.NE.AND P0, PT, R7, 0x3, PT ;  /* 0x000000030700780c */ /* 0x000fda0003f05270 */
[----:B------:R-:W-:Y:S05]  /*67d0*/  @!P0 BRA `(.L_x_127) ;  /* 0x0000000000048947 */ /* 0x000fea0003800000 */
[----:B------:R-:W-:Y:S01]  /*67e0*/  BPT.TRAP 0x1 ;  /* 0x000000040000795c */ /* 0x000fe20000300000 */
.L_x_127:
[----:B------:R-:W0:Y:S01]  /*67f0*/  S2R R3, SR_CgaCtaId ;  /* 0x0000000000037919 */ /* 0x000e220000008800 */
[----:B------:R-:W-:Y:S02]  /*6800*/  MOV R0, 0x400 ;  /* 0x0000040000007802 */ /* 0x000fe40000000f00 */
[----:B------:R-:W-:Y:S02]  /*6810*/  SHF.L.U32 R2, R13, 0x1f, RZ ;  /* 0x0000001f0d027819 */ /* 0x000fe400000006ff */
[----:B0-----:R-:W-:-:S05]  /*6820*/  LEA R3, R3, R0, 0x18 ;  /* 0x0000000003037211 */ /* 0x001fca00078ec0ff */
[----:B------:R-:W-:-:S04]  /*6830*/  VIADD R3, R3, 0xe0 ;  /* 0x000000e003037836 */ /* 0x000fc80000000000 */
[C---:B------:R-:W-:Y:S02]  /*6840*/  IMAD R5, R12.reuse, 0x8, R3 ;  /* 0x000000080c057824 */ /* 0x040fe400078e0203 */
[----:B------:R-:W-:Y:S02]  /*6850*/  VIADD R12, R12, 0x1 ;  /* 0x000000010c0c7836 */ /* 0x000fe40000000000 */
[----:B------:R-:W0:Y:S03]  /*6860*/  SYNCS.PHASECHK.TRANS64.TRYWAIT P0, [R5+URZ], R2 ;  /* 0x00000002050075a7 */ /* 0x000e26000800017f */
[----:B------:R-:W-:-:S04]  /*6870*/  ISETP.NE.AND P1, PT, R12, 0x1c, PT ;  /* 0x0000001c0c00780c */ /* 0x000fc80003f25270 */
[----:B------:R-:W-:Y:S02]  /*6880*/  SEL R0, RZ, 0x1, P1 ;  /* 0x00000001ff007807 */ /* 0x000fe40000800000 */
[----:B------:R-:W-:Y:S02]  /*6890*/  SEL R12, R12, RZ, P1 ;  /* 0x000000ff0c0c7207 */ /* 0x000fe40000800000 */
[----:B------:R-:W-:-:S03]  /*68a0*/  LOP3.LUT R13, R13, R0, RZ, 0x3c, !PT ;  /* 0x000000000d0d7212 */ /* 0x000fc600078e3cff */
[----:B------:R-:W-:Y:S01]  /*68b0*/  IMAD R7, R12, 0x8, R3 ;  /* 0x000000080c077824 */ /* 0x000fe200078e0203 */
[----:B------:R-:W-:Y:S01]  /*68c0*/  SHF.L.U32 R4, R13, 0x1f, RZ ;  /* 0x0000001f0d047819 */ /* 0x000fe200000006ff */
[----:B0-----:R-:W-:Y:S06]  /*68d0*/  @!P0 BRA `(.L_x_128) ;  /* 0x0000001000788947 */ /* 0x001fec0003800000 */
.L_x_165:
[----:B------:R-:W1:Y:S01]  /*68e0*/  SYNCS.PHASECHK.TRANS64.TRYWAIT P0, [R7+URZ], R4 ;  /* 0x00000004070075a7 */ /* 0x000e62000800017f */
[----:B------:R-:W-:-:S05]  /*68f0*/  VIADD R0, R12, 0x1 ;  /* 0x000000010c007836 */ /* 0x000fca0000000000 */
[----:B------:R-:W-:-:S04]  /*6900*/  ISETP.NE.AND P1, PT, R0, 0x1c, PT ;  /* 0x0000001c0000780c */ /* 0x000fc80003f25270 */
[----:B0-----:R-:W-:Y:S02]  /*6910*/  SEL R2, RZ, 0x1, P1 ;  /* 0x00000001ff027807 */ /* 0x001fe40000800000 */
[----:B------:R-:W-:Y:S02]  /*6920*/  SEL R0, R0, RZ, P1 ;  /* 0x000000ff00007207 */ /* 0x000fe40000800000 */
[----:B------:R-:W-:-:S03]  /*6930*/  LOP3.LUT R13, R13, R2, RZ, 0x3c, !PT ;  /* 0x000000020d0d7212 */ /* 0x000fc600078e3cff */
[----:B------:R-:W-:Y:S01]  /*6940*/  IMAD R6, R0, 0x8, R3 ;  /* 0x0000000800067824 */ /* 0x000fe200078e0203 */
[----:B------:R-:W-:Y:S01]  /*6950*/  SHF.L.U32 R5, R13, 0x1f, RZ ;  /* 0x0000001f0d057819 */ /* 0x000fe200000006ff */
[----:B-1----:R-:W-:Y:S06]  /*6960*/  @!P0 BRA `(.L_x_129) ;  /* 0x0000001000688947 */ /* 0x002fec0003800000 */
.L_x_166:
[----:B------:R-:W1:Y:S01]  /*6970*/  SYNCS.PHASECHK.TRANS64.TRYWAIT P0, [R6+URZ], R5 ;  /* 0x00000005060075a7 */ /* 0x000e62000800017f */
[----:B------:R-:W-:-:S05]  /*6980*/  VIADD R0, R0, 0x1 ;  /* 0x0000000100007836 */ /* 0x000fca0000000000 */
[----:B------:R-:W-:-:S04]  /*6990*/  ISETP.NE.AND P1, PT, R0, 0x1c, PT ;  /* 0x0000001c0000780c */ /* 0x000fc80003f25270 */
[----:B------:R-:W-:Y:S02]  /*69a0*/  SEL R2, RZ, 0x1, P1 ;  /* 0x00000001ff027807 */ /* 0x000fe40000800000 */
[----:B------:R-:W-:Y:S02]  /*69b0*/  SEL R0, R0, RZ, P1 ;  /* 0x000000ff00007207 */ /* 0x000fe40000800000 */
[----:B------:R-:W-:-:S03]  /*69c0*/  LOP3.LUT R13, R13, R2, RZ, 0x3c, !PT ;  /* 0x000000020d0d7212 */ /* 0x000fc600078e3cff */
[----:B0-----:R-:W-:Y:S01]  /*69d0*/  IMAD R7, R0, 0x8, R3 ;  /* 0x0000000800077824 */ /* 0x001fe200078e0203 */
[----:B------:R-:W-:Y:S01]  /*69e0*/  SHF.L.U32 R4, R13, 0x1f, RZ ;  /* 0x0000001f0d047819 */ /* 0x000fe200000006ff */
[----:B-1----:R-:W-:Y:S06]  /*69f0*/  @!P0 BRA `(.L_x_130) ;  /* 0x0000001000588947 */ /* 0x002fec0003800000 */
.L_x_167:
        /* <DEDUP_REMOVED lines=9> */
.L_x_168:
        /* <DEDUP_REMOVED lines=9> */
.L_x_169:
        /* <DEDUP_REMOVED lines=9> */
.L_x_170:
        /* <DEDUP_REMOVED lines=9> */
.L_x_171:
        /* <DEDUP_REMOVED lines=9> */
.L_x_172:
        /* <DEDUP_REMOVED lines=9> */
.L_x_173:
        /* <DEDUP_REMOVED lines=9> */
.L_x_174:
        /* <DEDUP_REMOVED lines=9> */
.L_x_175:
        /* <DEDUP_REMOVED lines=9> */
.L_x_176:
        /* <DEDUP_REMOVED lines=9> */
.L_x_177:
        /* <DEDUP_REMOVED lines=9> */
.L_x_178:
        /* <DEDUP_REMOVED lines=9> */
.L_x_179:
        /* <DEDUP_REMOVED lines=9> */
.L_x_180:
        /* <DEDUP_REMOVED lines=9> */
.L_x_181:
        /* <DEDUP_REMOVED lines=9> */
.L_x_182:
        /* <DEDUP_REMOVED lines=9> */
.L_x_183:
        /* <DEDUP_REMOVED lines=9> */
.L_x_184:
        /* <DEDUP_REMOVED lines=9> */
.L_x_185:
        /* <DEDUP_REMOVED lines=9> */
.L_x_186:
        /* <DEDUP_REMOVED lines=9> */
.L_x_187:
        /* <DEDUP_REMOVED lines=9> */
.L_x_188:
        /* <DEDUP_REMOVED lines=9> */
.L_x_189:
        /* <DEDUP_REMOVED lines=9> */
.L_x_190:
[----:B------:R-:W1:Y:S01]  /*76f0*/  SYNCS.PHASECHK.TRANS64.TRYWAIT P0, [R6+URZ], R5 ;  /* 0x00000005060075a7 */ /* 0x000e62000800017f */
[----:B------:R-:W-:-:S05]  /*7700*/  VIADD R0, R0, 0x1 ;  /* 0x0000000100007836 */ /* 0x000fca0000000000 */
[----:B------:R-:W-:-:S04]  /*7710*/  ISETP.NE.AND P1, PT, R0, 0x1c, PT ;  /* 0x0000001c0000780c */ /* 0x000fc80003f25270 */
[----:B------:R-:W-:Y:S02]  /*7720*/  SEL R2, RZ, 0x1, P1 ;  /* 0x00000001ff027807 */ /* 0x000fe40000800000 */
[----:B------:R-:W-:Y:S02]  /*7730*/  SEL R0, R0, RZ, P1 ;  /* 0x000000ff00007207 */ /* 0x000fe40000800000 */
[----:B------:R-:W-:Y:S01]  /*7740*/  LOP3.LUT R2, R13, R2, RZ, 0x3c, !PT ;  /* 0x000000020d027212 */ /* 0x000fe200078e3cff */
[----:B-1----:R-:W-:Y:S06]  /*7750*/  @!P0 BRA `(.L_x_154) ;  /* 0x0000000800e08947 */ /* 0x002fec0003800000 */
.L_x_191:
[----:B------:R-:W-:Y:S01]  /*7760*/  IMAD R3, R0, 0x8, R3 ;  /* 0x0000000800037824 */ /* 0x000fe200078e0203 */
[----:B------:R-:W-:-:S07]  /*7770*/  SHF.L.U32 R0, R2, 0x1f, RZ ;  /* 0x0000001f02007819 */ /* 0x000fce00000006ff */
.L_x_155:
[----:B--2---:R2:W3:Y:S02]  /*7780*/  SYNCS.PHASECHK.TRANS64.TRYWAIT P0, [R3+URZ], R0 ;  /* 0x00000000030075a7 */ /* 0x0044e4000800017f */
[----:B---3--:R-:W-:Y:S05]  /*7790*/  @!P0 NANOSLEEP.SYNCS 0x989680 ;  /* 0x009896800000895d */ /* 0x008fea0003900000 */
[----:B------:R-:W3:Y:S02]  /*77a0*/  @!P0 SYNCS.PHASECHK.TRANS64 P0, [R3+URZ], R0 ;  /* 0x00000000030085a7 */ /* 0x000ee4000800007f */
[----:B---3--:R-:W-:Y:S05]  /*77b0*/  @!P0 BRA `(.L_x_155) ;  /* 0xfffffffc00f08947 */ /* 0x008fea000383ffff */
.L_x_126:
[----:B------:R-:W-:Y:S05]  /*77c0*/  BSYNC B0 ;  /* 0x0000000000007941 */ /* 0x000fea0003800000 */
.L_x_125:
[----:B------:R-:W-:Y:S05]  /*77d0*/  EXIT ;  /* 0x000000000000794d */ /* 0x000fea0003800000 */
.L_x_20:
[----:B0-----:R-:W-:-:S04]  /*77e0*/  IMAD.U32 R17, RZ, RZ, UR15 ;  /* 0x0000000fff117e24 */ /* 0x001fc8000f8e00ff */
[----:B------:R0:W1:Y:S03]  /*77f0*/  SYNCS.PHASECHK.TRANS64.TRYWAIT P0, [R17+URZ+-0x8], R16 ;  /* 0xfffff810110075a7 */ /* 0x000066000800017f */
[----:B-1----:R-:W-:Y:S05]  /*7800*/  @!P0 NANOSLEEP.SYNCS 0x989680 ;  /* 0x009896800000895d */ /* 0x002fea0003900000 */
[----:B------:R-:W1:Y:S02]  /*7810*/  @!P0 SYNCS.PHASECHK.TRANS64 P0, [R17+URZ+-0x8], R16 ;  /* 0xfffff810110085a7 */ /* 0x000e64000800007f */
[----:B-1----:R-:W-:Y:S05]  /*7820*/  @!P0 BRA `(.L_x_20) ;  /* 0xfffffffc00ec8947 */ /* 0x002fea000383ffff */
[----:B------:R-:W-:Y:S05]  /*7830*/  BRA `(.L_x_156) ;  /* 0xffffffa000807947 */ /* 0x000fea000383ffff */
.L_x_25:
[----:B-1----:R-:W-:-:S04]  /*7840*/  IMAD.U32 R17, RZ, RZ, UR6 ;  /* 0x00000006ff117e24 */ /* 0x002fc8000f8e00ff */
[----:B------:R1:W4:Y:S03]  /*7850*/  SYNCS.PHASECHK.TRANS64.TRYWAIT P0, [R17+URZ], R16 ;  /* 0x00000010110075a7 */ /* 0x000326000800017f */
[----:B----4-:R-:W-:Y:S05]  /*7860*/  @!P0 NANOSLEEP.SYNCS 0x989680 ;  /* 0x009896800000895d */ /* 0x010fea0003900000 */
[----:B------:R-:W4:Y:S02]  /*7870*/  @!P0 SYNCS.PHASECHK.TRANS64 P0, [R17+URZ], R16 ;  /* 0x00000010110085a7 */ /* 0x000f24000800007f */
[----:B----4-:R-:W-:Y:S05]  /*7880*/  @!P0 BRA `(.L_x_25) ;  /* 0xfffffffc00ec8947 */ /* 0x010fea000383ffff */
[----:B------:R-:W-:Y:S05]  /*7890*/  BRA `(.L_x_24) ;  /* 0xffffffa400287947 */ /* 0x000fea000383ffff */
.L_x_31:
[----:B-1----:R-:W-:-:S04]  /*78a0*/  IMAD.U32 R19, RZ, RZ, UR9 ;  /* 0x00000009ff137e24 */ /* 0x002fc8000f8e00ff */
[----:B------:R1:W4:Y:S03]  /*78b0*/  SYNCS.PHASECHK.TRANS64.TRYWAIT P0, [R19+URZ], R18 ;  /* 0x00000012130075a7 */ /* 0x000326000800017f */
[----:B----4-:R-:W-:Y:S05]  /*78c0*/  @!P0 NANOSLEEP.SYNCS 0x989680 ;  /* 0x009896800000895d */ /* 0x010fea0003900000 */
[----:B------:R-:W4:Y:S02]  /*78d0*/  @!P0 SYNCS.PHASECHK.TRANS64 P0, [R19+URZ], R18 ;  /* 0x00000012130085a7 */ /* 0x000f24000800007f */
[----:B----4-:R-:W-:Y:S05]  /*78e0*/  @!P0 BRA `(.L_x_31) ;  /* 0xfffffffc00ec8947 */ /* 0x010fea000383ffff */
[----:B------:R-:W-:Y:S05]  /*78f0*/  BRA `(.L_x_30) ;  /* 0xffffffa8007c7947 */ /* 0x000fea000383ffff */
.L_x_39:
[----:B0-----:R-:W-:-:S04]  /*7900*/  IMAD.U32 R17, RZ, RZ, UR15 ;  /* 0x0000000fff117e24 */ /* 0x001fc8000f8e00ff */
[----:B------:R0:W1:Y:S03]  /*7910*/  SYNCS.PHASECHK.TRANS64.TRYWAIT P0, [R17+URZ+0x8], R16 ;  /* 0x00000810110075a7 */ /* 0x000066000800017f */
[----:B-1----:R-:W-:Y:S05]  /*7920*/  @!P0 NANOSLEEP.SYNCS 0x989680 ;  /* 0x009896800000895d */ /* 0x002fea0003900000 */
[----:B------:R-:W1:Y:S02]  /*7930*/  @!P0 SYNCS.PHASECHK.TRANS64 P0, [R17+URZ+0x8], R16 ;  /* 0x00000810110085a7 */ /* 0x000e64000800007f */
[----:B-1----:R-:W-:Y:S05]  /*7940*/  @!P0 BRA `(.L_x_39) ;  /* 0xfffffffc00ec8947 */ /* 0x002fea000383ffff */
[----:B------:R-:W-:Y:S05]  /*7950*/  BRA `(.L_x_157) ;  /* 0xffffffb000c87947 */ /* 0x000fea000383ffff */
.L_x_112:
[----:B------:R-:W-:Y:S01]  /*7960*/  BSSY B1, `(.L_x_158) ;  /* 0x0000006000017945 */ /* 0x000fe20003800000 */
[----:B------:R-:W-:-:S07]  /*7970*/  IMAD.MOV.U32 R10, RZ, RZ, -0x1 ;  /* 0xffffffffff0a7424 */ /* 0x000fce00078e00ff */
[----:B------:R-:W-:Y:S05]  /*7980*/  WARPSYNC.COLLECTIVE R10, `(.L_x_159) ;  /* 0x000000000a0c7348 */ /* 0x000fea0003c00000 */
[----:B------:R-:W-:Y:S02]  /*7990*/  ELECT P1, UR62, PT ;  /* 0x00000000003e782f */ /* 0x000fe40003820000 */
[----:B------:R-:W-:Y:S01]  /*79a0*/  MOV R10, UR62 ;  /* 0x0000003e000a7c02 */ /* 0x000fe20008000f00 */
[----:B------:R-:W-:Y:S10]  /*79b0*/  ENDCOLLECTIVE ;  /* 0x000000000000791b */ /* 0x000ff40003800000 */
.L_x_159:
[----:B------:R-:W-:Y:S05]  /*79c0*/  BSYNC B1 ;  /* 0x0000000000017941 */ /* 0x000fea0003800000 */
.L_x_158:
[----:B------:R-:W-:Y:S05]  /*79d0*/  BRA `(.L_x_160) ;  /* 0xffffffe000a87947 */ /* 0x000fea000383ffff */
.L_x_115:
[----:B-1----:R1:W2:Y:S02]  /*79e0*/  SYNCS.PHASECHK.TRANS64.TRYWAIT P1, [R19+URZ+0xe0], R10 ;  /* 0x0000e00a130075a7 */ /* 0x0022a4000802017f */
[----:B--2---:R-:W-:Y:S05]  /*79f0*/  @!P1 NANOSLEEP.SYNCS 0x989680 ;  /* 0x009896800000995d */ /* 0x004fea0003900000 */
[----:B------:R-:W2:Y:S02]  /*7a00*/  @!P1 SYNCS.PHASECHK.TRANS64 P1, [R19+URZ+0xe0], R10 ;  /* 0x0000e00a130095a7 */ /* 0x000ea4000802007f */
[----:B--2---:R-:W-:Y:S05]  /*7a10*/  @!P1 BRA `(.L_x_115) ;  /* 0xfffffffc00f09947 */ /* 0x004fea000383ffff */
[----:B------:R-:W-:Y:S05]  /*7a20*/  BRA `(.L_x_161) ;  /* 0xffffffe000dc7947 */ /* 0x000fea000383ffff */
.L_x_124:
[----:B------:R-:W-:Y:S01]  /*7a30*/  BSSY B0, `(.L_x_162) ;  /* 0x0000006000007945 */ /* 0x000fe20003800000 */
[----:B------:R-:W-:-:S07]  /*7a40*/  IMAD.MOV.U32 R10, RZ, RZ, -0x1 ;  /* 0xffffffffff0a7424 */ /* 0x000fce00078e00ff */
[----:B------:R-:W-:Y:S05]  /*7a50*/  WARPSYNC.COLLECTIVE R10, `(.L_x_163) ;  /* 0x000000000a0c7348 */ /* 0x000fea0003c00000 */
[----:B------:R-:W-:Y:S02]  /*7a60*/  ELECT P1, UR62, PT ;  /* 0x00000000003e782f */ /* 0x000fe40003820000 */
[----:B------:R-:W-:Y:S01]  /*7a70*/  MOV R10, UR62 ;  /* 0x0000003e000a7c02 */ /* 0x000fe20008000f00 */
[----:B------:R-:W-:Y:S10]  /*7a80*/  ENDCOLLECTIVE ;  /* 0x000000000000791b */ /* 0x000ff40003800000 */
.L_x_163:
[----:B------:R-:W-:Y:S05]  /*7a90*/  BSYNC B0 ;  /* 0x0000000000007941 */ /* 0x000fea0003800000 */
.L_x_162:
[----:B------:R-:W-:Y:S01]  /*7aa0*/  PLOP3.LUT P0, PT, P1, PT, PT, 0x80, 0x0 ;  /* 0x000000000000781c */ /* 0x000fe20000f0f070 */
[----:B------:R-:W-:-:S12]  /*7ab0*/  BRA `(.L_x_164) ;  /* 0xffffffec00347947 */ /* 0x000fd8000383ffff */
.L_x_128:
[----:B0-----:R0:W1:Y:S02]  /*7ac0*/  SYNCS.PHASECHK.TRANS64.TRYWAIT P0, [R5+URZ], R2 ;  /* 0x00000002050075a7 */ /* 0x001064000800017f */
[----:B-1----:R-:W-:Y:S05]  /*7ad0*/  @!P0 NANOSLEEP.SYNCS 0x989680 ;  /* 0x009896800000895d */ /* 0x002fea0003900000 */
[----:B------:R-:W1:Y:S02]  /*7ae0*/  @!P0 SYNCS.PHASECHK.TRANS64 P0, [R5+URZ], R2 ;  /* 0x00000002050085a7 */ /* 0x000e64000800007f */
[----:B-1----:R-:W-:Y:S05]  /*7af0*/  @!P0 BRA `(.L_x_128) ;  /* 0xfffffffc00f08947 */ /* 0x002fea000383ffff */
[----:B------:R-:W-:Y:S05]  /*7b00*/  BRA `(.L_x_165) ;  /* 0xffffffec00747947 */ /* 0x000fea000383ffff */
.L_x_129:
[----:B0-----:R0:W1:Y:S02]  /*7b10*/  SYNCS.PHASECHK.TRANS64.TRYWAIT P0, [R7+URZ], R4 ;  /* 0x00000004070075a7 */ /* 0x001064000800017f */
[----:B-1----:R-:W-:Y:S05]  /*7b20*/  @!P0 NANOSLEEP.SYNCS 0x989680 ;  /* 0x009896800000895d */ /* 0x002fea0003900000 */
[----:B------:R-:W1:Y:S02]  /*7b30*/  @!P0 SYNCS.PHASECHK.TRANS64 P0, [R7+URZ], R4 ;  /* 0x00000004070085a7 */ /* 0x000e64000800007f */
[----:B-1----:R-:W-:Y:S05]  /*7b40*/  @!P0 BRA `(.L_x_129) ;  /* 0xfffffffc00f08947 */ /* 0x002fea000383ffff */
[----:B------:R-:W-:Y:S05]  /*7b50*/  BRA `(.L_x_166) ;  /* 0xffffffec00847947 */ /* 0x000fea000383ffff */
.L_x_130:
[----:B0-----:R0:W1:Y:S02]  /*7b60*/  SYNCS.PHASECHK.TRANS64.TRYWAIT P0, [R6+URZ], R5 ;  /* 0x00000005060075a7 */ /* 0x001064000800017f */
[----:B-1----:R-:W-:Y:S05]  /*7b70*/  @!P0 NANOSLEEP.SYNCS 0x989680 ;  /* 0x009896800000895d */ /* 0x002fea0003900000 */
[----:B------:R-:W1:Y:S02]  /*7b80*/  @!P0 SYNCS.PHASECHK.TRANS64 P0, [R6+URZ], R5 ;  /* 0x00000005060085a7 */ /* 0x000e64000800007f */
[----:B-1----:R-:W-:Y:S05]  /*7b90*/  @!P0 BRA `(.L_x_130) ;  /* 0xfffffffc00f08947 */ /* 0x002fea000383ffff */
[----:B------:R-:W-:Y:S05]  /*7ba0*/  BRA `(.L_x_167) ;  /* 0xffffffec00947947 */ /* 0x000fea000383ffff */
.L_x_131:
[----:B0-----:R0:W1:Y:S02]  /*7bb0*/  SYNCS.PHASECHK.TRANS64.TRYWAIT P0, [R7+URZ], R4 ;  /* 0x00000004070075a7 */ /* 0x001064000800017f */
[----:B-1----:R-:W-:Y:S05]  /*7bc0*/  @!P0 NANOSLEEP.SYNCS 0x989680 ;  /* 0x009896800000895d */ /* 0x002fea0003900000 */
[----:B------:R-:W1:Y:S02]  /*7bd0*/  @!P0 SYNCS.PHASECHK.TRANS64 P0, [R7+URZ], R4 ;  /* 0x00000004070085a7 */ /* 0x000e64000800007f */
[----:B-1----:R-:W-:Y:S05]  /*7be0*/  @!P0 BRA `(.L_x_131) ;  /* 0xfffffffc00f08947 */ /* 0x002fea000383ffff */
[----:B------:R-:W-:Y:S05]  /*7bf0*/  BRA `(.L_x_168) ;  /* 0xffffffec00a47947 */ /* 0x000fea000383ffff */
.L_x_132:
[----:B0-----:R0:W1:Y:S02]  /*7c00*/  SYNCS.PHASECHK.TRANS64.TRYWAIT P0, [R6+URZ], R5 ;  /* 0x00000005060075a7 */ /* 0x001064000800017f */
[----:B-1----:R-:W-:Y:S05]  /*7c10*/  @!P0 NANOSLEEP.SYNCS 0x989680 ;  /* 0x009896800000895d */ /* 0x002fea0003900000 */
[----:B------:R-:W1:Y:S02]  /*7c20*/  @!P0 SYNCS.PHASECHK.TRANS64 P0, [R6+URZ], R5 ;  /* 0x00000005060085a7 */ /* 0x000e64000800007f */
[----:B-1----:R-:W-:Y:S05]  /*7c30*/  @!P0 BRA `(.L_x_132) ;  /* 0xfffffffc00f08947 */ /* 0x002fea000383ffff */
[----:B------:R-:W-:Y:S05]  /*7c40*/  BRA `(.L_x_169) ;  /* 0xffffffec00b47947 */ /* 0x000fea000383ffff */
.L_x_133:
[----:B0-----:R0:W1:Y:S02]  /*7c50*/  SYNCS.PHASECHK.TRANS64.TRYWAIT P0, [R7+URZ], R4 ;  /* 0x00000004070075a7 */ /* 0x001064000800017f */
[----:B-1----:R-:W-:Y:S05]  /*7c60*/  @!P0 NANOSLEEP.SYNCS 0x989680 ;  /* 0x009896800000895d */ /* 0x002fea0003900000 */
[----:B------:R-:W1:Y:S02]  /*7c70*/  @!P0 SYNCS.PHASECHK.TRANS64 P0, [R7+URZ], R4 ;  /* 0x00000004070085a7 */ /* 0x000e64000800007f */
[----:B-1----:R-:W-:Y:S05]  /*7c80*/  @!P0 BRA `(.L_x_133) ;  /* 0xfffffffc00f08947 */ /* 0x002fea000383ffff */
[----:B------:R-:W-:Y:S05]  /*7c90*/  BRA `(.L_x_170) ;  /* 0xffffffec00c47947 */ /* 0x000fea000383ffff */
.L_x_134:
[----:B0-----:R0:W1:Y:S02]  /*7ca0*/  SYNCS.PHASECHK.TRANS64.TRYWAIT P0, [R6+URZ], R5 ;  /* 0x00000005060075a7 */ /* 0x001064000800017f */
[----:B-1----:R-:W-:Y:S05]  /*7cb0*/  @!P0 NANOSLEEP.SYNCS 0x989680 ;  /* 0x009896800000895d */ /* 0x002fea0003900000 */
[----:B------:R-:W1:Y:S02]  /*7cc0*/  @!P0 SYNCS.PHASECHK.TRANS64 P0, [R6+URZ], R5 ;  /* 0x00000005060085a7 */ /* 0x000e64000800007f */
[----:B-1----:R-:W-:Y:S05]  /*7cd0*/  @!P0 BRA `(.L_x_134) ;  /* 0xfffffffc00f08947 */ /* 0x002fea000383ffff */
[----:B------:R-:W-:Y:S05]  /*7ce0*/  BRA `(.L_x_171) ;  /* 0xffffffec00d47947 */ /* 0x000fea000383ffff */
.L_x_135:
[----:B0-----:R0:W1:Y:S02]  /*7cf0*/  SYNCS.PHASECHK.TRANS64.TRYWAIT P0, [R7+URZ], R4 ;  /* 0x00000004070075a7 */ /* 0x001064000800017f */
[----:B-1----:R-:W-:Y:S05]  /*7d00*/  @!P0 NANOSLEEP.SYNCS 0x989680 ;  /* 0x009896800000895d */ /* 0x002fea0003900000 */
[----:B------:R-:W1:Y:S02]  /*7d10*/  @!P0 SYNCS.PHASECHK.TRANS64 P0, [R7+URZ], R4 ;  /* 0x00000004070085a7 */ /* 0x000e64000800007f */
[----:B-1----:R-:W-:Y:S05]  /*7d20*/  @!P0 BRA `(.L_x_135) ;  /* 0xfffffffc00f08947 */ /* 0x002fea000383ffff */
[----:B------:R-:W-:Y:S05]  /*7d30*/  BRA `(.L_x_172) ;  /* 0xffffffec00e47947 */ /* 0x000fea000383ffff */
.L_x_136:
[----:B0-----:R0:W1:Y:S02]  /*7d40*/  SYNCS.PHASECHK.TRANS64.TRYWAIT P0, [R6+URZ], R5 ;  /* 0x00000005060075a7 */ /* 0x001064000800017f */
[----:B-1----:R-:W-:Y:S05]  /*7d50*/  @!P0 NANOSLEEP.SYNCS 0x989680 ;  /* 0x009896800000895d */ /* 0x002fea0003900000 */
[----:B------:R-:W1:Y:S02]  /*7d60*/  @!P0 SYNCS.PHASECHK.TRANS64 P0, [R6+URZ], R5 ;  /* 0x00000005060085a7 */ /* 0x000e64000800007f */
[----:B-1----:R-:W-:Y:S05]  /*7d70*/  @!P0 BRA `(.L_x_136) ;  /* 0xfffffffc00f08947 */ /* 0x002fea000383ffff */
[----:B------:R-:W-:Y:S05]  /*7d80*/  BRA `(.L_x_173) ;  /* 0xffffffec00f47947 */ /* 0x000fea000383ffff */
.L_x_137:
[----:B0-----:R0:W1:Y:S02]  /*7d90*/  SYNCS.PHASECHK.TRANS64.TRYWAIT P0, [R7+URZ], R4 ;  /* 0x00000004070075a7 */ /* 0x001064000800017f */
[----:B-1----:R-:W-:Y:S05]  /*7da0*/  @!P0 NANOSLEEP.SYNCS 0x989680 ;  /* 0x009896800000895d */ /* 0x002fea0003900000 */
[----:B------:R-:W1:Y:S02]  /*7db0*/  @!P0 SYNCS.PHASECHK.TRANS64 P0, [R7+URZ], R4 ;  /* 0x00000004070085a7 */ /* 0x000e64000800007f */
[----:B-1----:R-:W-:Y:S05]  /*7dc0*/  @!P0 BRA `(.L_x_137) ;  /* 0xfffffffc00f08947 */ /* 0x002fea000383ffff */
[----:B------:R-:W-:Y:S05]  /*7dd0*/  BRA `(.L_x_174) ;  /* 0xfffffff000047947 */ /* 0x000fea000383ffff */
.L_x_138:
[----:B0-----:R0:W1:Y:S02]  /*7de0*/  SYNCS.PHASECHK.TRANS64.TRYWAIT P0, [R6+URZ], R5 ;  /* 0x00000005060075a7 */ /* 0x001064000800017f */
[----:B-1----:R-:W-:Y:S05]  /*7df0*/  @!P0 NANOSLEEP.SYNCS 0x989680 ;  /* 0x009896800000895d */ /* 0x002fea0003900000 */
[----:B------:R-:W1:Y:S02]  /*7e00*/  @!P0 SYNCS.PHASECHK.TRANS64 P0, [R6+URZ], R5 ;  /* 0x00000005060085a7 */ /* 0x000e64000800007f */
[----:B-1----:R-:W-:Y:S05]  /*7e10*/  @!P0 BRA `(.L_x_138) ;  /* 0xfffffffc00f08947 */ /* 0x002fea000383ffff */
[----:B------:R-:W-:Y:S05]  /*7e20*/  BRA `(.L_x_175) ;  /* 0xfffffff000147947 */ /* 0x000fea000383ffff */
.L_x_139:
[----:B0-----:R0:W1:Y:S02]  /*7e30*/  SYNCS.PHASECHK.TRANS64.TRYWAIT P0, [R7+URZ], R4 ;  /* 0x00000004070075a7 */ /* 0x001064000800017f */
[----:B-1----:R-:W-:Y:S05]  /*7e40*/  @!P0 NANOSLEEP.SYNCS 0x989680 ;  /* 0x009896800000895d */ /* 0x002fea0003900000 */
[----:B------:R-:W1:Y:S02]  /*7e50*/  @!P0 SYNCS.PHASECHK.TRANS64 P0, [R7+URZ], R4 ;  /* 0x00000004070085a7 */ /* 0x000e64000800007f */
[----:B-1----:R-:W-:Y:S05]  /*7e60*/  @!P0 BRA `(.L_x_139) ;  /* 0xfffffffc00f08947 */ /* 0x002fea000383ffff */
[----:B------:R-:W-:Y:S05]  /*7e70*/  BRA `(.L_x_176) ;  /* 0xfffffff000247947 */ /* 0x000fea000383ffff */
.L_x_140:
[----:B0-----:R0:W1:Y:S02]  /*7e80*/  SYNCS.PHASECHK.TRANS64.TRYWAIT P0, [R6+URZ], R5 ;  /* 0x00000005060075a7 */ /* 0x001064000800017f */
[----:B-1----:R-:W-:Y:S05]  /*7e90*/  @!P0 NANOSLEEP.SYNCS 0x989680 ;  /* 0x009896800000895d */ /* 0x002fea0003900000 */
[----:B------:R-:W1:Y:S02]  /*7ea0*/  @!P0 SYNCS.PHASECHK.TRANS64 P0, [R6+URZ], R5 ;  /* 0x00000005060085a7 */ /* 0x000e64000800007f */
[----:B-1----:R-:W-:Y:S05]  /*7eb0*/  @!P0 BRA `(.L_x_140) ;  /* 0xfffffffc00f08947 */ /* 0x002fea000383ffff */
[----:B------:R-:W-:Y:S05]  /*7ec0*/  BRA `(.L_x_177) ;  /* 0xfffffff000347947 */ /* 0x000fea000383ffff */
.L_x_141:
[----:B0-----:R0:W1:Y:S02]  /*7ed0*/  SYNCS.PHASECHK.TRANS64.TRYWAIT P0, [R7+URZ], R4 ;  /* 0x00000004070075a7 */ /* 0x001064000800017f */
[----:B-1----:R-:W-:Y:S05]  /*7ee0*/  @!P0 NANOSLEEP.SYNCS 0x989680 ;  /* 0x009896800000895d */ /* 0x002fea0003900000 */
[----:B------:R-:W1:Y:S02]  /*7ef0*/  @!P0 SYNCS.PHASECHK.TRANS64 P0, [R7+URZ], R4 ;  /* 0x00000004070085a7 */ /* 0x000e64000800007f */
[----:B-1----:R-:W-:Y:S05]  /*7f00*/  @!P0 BRA `(.L_x_141) ;  /* 0xfffffffc00f08947 */ /* 0x002fea000383ffff */
[----:B------:R-:W-:Y:S05]  /*7f10*/  BRA `(.L_x_178) ;  /* 0xfffffff000447947 */ /* 0x000fea000383ffff */
.L_x_142:
[----:B0-----:R0:W1:Y:S02]  /*7f20*/  SYNCS.PHASECHK.TRANS64.TRYWAIT P0, [R6+URZ], R5 ;  /* 0x00000005060075a7 */ /* 0x001064000800017f */
[----:B-1----:R-:W-:Y:S05]  /*7f30*/  @!P0 NANOSLEEP.SYNCS 0x989680 ;  /* 0x009896800000895d */ /* 0x002fea0003900000 */
[----:B------:R-:W1:Y:S02]  /*7f40*/  @!P0 SYNCS.PHASECHK.TRANS64 P0, [R6+URZ], R5 ;  /* 0x00000005060085a7 */ /* 0x000e64000800007f */
[----:B-1----:R-:W-:Y:S05]  /*7f50*/  @!P0 BRA `(.L_x_142) ;  /* 0xfffffffc00f08947 */ /* 0x002fea000383ffff */
[----:B------:R-:W-:Y:S05]  /*7f60*/  BRA `(.L_x_179) ;  /* 0xfffffff000547947 */ /* 0x000fea000383ffff */
.L_x_143:
[----:B0-----:R0:W1:Y:S02]  /*7f70*/  SYNCS.PHASECHK.TRANS64.TRYWAIT P0, [R7+URZ], R4 ;  /* 0x00000004070075a7 */ /* 0x001064000800017f */
[----:B-1----:R-:W-:Y:S05]  /*7f80*/  @!P0 NANOSLEEP.SYNCS 0x989680 ;  /* 0x009896800000895d */ /* 0x002fea0003900000 */
[----:B------:R-:W1:Y:S02]  /*7f90*/  @!P0 SYNCS.PHASECHK.TRANS64 P0, [R7+URZ], R4 ;  /* 0x00000004070085a7 */ /* 0x000e64000800007f */
[----:B-1----:R-:W-:Y:S05]  /*7fa0*/  @!P0 BRA `(.L_x_143) ;  /* 0xfffffffc00f08947 */ /* 0x002fea000383ffff */
[----:B------:R-:W-:Y:S05]  /*7fb0*/  BRA `(.L_x_180) ;  /* 0xfffffff000647947 */ /* 0x000fea000383ffff */
.L_x_144:
[----:B0-----:R0:W1:Y:S02]  /*7fc0*/  SYNCS.PHASECHK.TRANS64.TRYWAIT P0, [R6+URZ], R5 ;  /* 0x00000005060075a7 */ /* 0x001064000800017f */
[----:B-1----:R-:W-:Y:S05]  /*7fd0*/  @!P0 NANOSLEEP.SYNCS 0x989680 ;  /* 0x009896800000895d */ /* 0x002fea0003900000 */
[----:B------:R-:W1:Y:S02]  /*7fe0*/  @!P0 SYNCS.PHASECHK.TRANS64 P0, [R6+URZ], R5 ;  /* 0x00000005060085a7 */ /* 0x000e64000800007f */
[----:B-1----:R-:W-:Y:S05]  /*7ff0*/  @!P0 BRA `(.L_x_144) ;  /* 0xfffffffc00f08947 */ /* 0x002fea000383ffff */
[----:B------:R-:W-:Y:S05]  /*8000*/  BRA `(.L_x_181) ;  /* 0xfffffff000747947 */ /* 0x000fea000383ffff */
.L_x_145:
[----:B0-----:R0:W1:Y:S02]  /*8010*/  SYNCS.PHASECHK.TRANS64.TRYWAIT P0, [R7+URZ], R4 ;  /* 0x00000004070075a7 */ /* 0x001064000800017f */
[----:B-1----:R-:W-:Y:S05]  /*8020*/  @!P0 NANOSLEEP.SYNCS 0x989680 ;  /* 0x009896800000895d */ /* 0x002fea0003900000 */
[----:B------:R-:W1:Y:S02]  /*8030*/  @!P0 SYNCS.PHASECHK.TRANS64 P0, [R7+URZ], R4 ;  /* 0x00000004070085a7 */ /* 0x000e64000800007f */
[----:B-1----:R-:W-:Y:S05]  /*8040*/  @!P0 BRA `(.L_x_145) ;  /* 0xfffffffc00f08947 */ /* 0x002fea000383ffff */
[----:B------:R-:W-:Y:S05]  /*8050*/  BRA `(.L_x_182) ;  /* 0xfffffff000847947 */ /* 0x000fea000383ffff */
.L_x_146:
[----:B0-----:R0:W1:Y:S02]  /*8060*/  SYNCS.PHASECHK.TRANS64.TRYWAIT P0, [R6+URZ], R5 ;  /* 0x00000005060075a7 */ /* 0x001064000800017f */
[----:B-1----:R-:W-:Y:S05]  /*8070*/  @!P0 NANOSLEEP.SYNCS 0x989680 ;  /* 0x009896800000895d */ /* 0x002fea0003900000 */
[----:B------:R-:W1:Y:S02]  /*8080*/  @!P0 SYNCS.PHASECHK.TRANS64 P0, [R6+URZ], R5 ;  /* 0x00000005060085a7 */ /* 0x000e64000800007f */
[----:B-1----:R-:W-:Y:S05]  /*8090*/  @!P0 BRA `(.L_x_146) ;  /* 0xfffffffc00f08947 */ /* 0x002fea000383ffff */
[----:B------:R-:W-:Y:S05]  /*80a0*/  BRA `(.L_x_183) ;  /* 0xfffffff000947947 */ /* 0x000fea000383ffff */
.L_x_147:
[----:B0-----:R0:W1:Y:S02]  /*80b0*/  SYNCS.PHASECHK.TRANS64.TRYWAIT P0, [R7+URZ], R4 ;  /* 0x00000004070075a7 */ /* 0x001064000800017f */
[----:B-1----:R-:W-:Y:S05]  /*80c0*/  @!P0 NANOSLEEP.SYNCS 0x989680 ;  /* 0x009896800000895d */ /* 0x002fea0003900000 */
[----:B------:R-:W1:Y:S02]  /*80d0*/  @!P0 SYNCS.PHASECHK.TRANS64 P0, [R7+URZ], R4 ;  /* 0x00000004070085a7 */ /* 0x000e64000800007f */
[----:B-1----:R-:W-:Y:S05]  /*80e0*/  @!P0 BRA `(.L_x_147) ;  /* 0xfffffffc00f08947 */ /* 0x002fea000383ffff */
[----:B------:R-:W-:Y:S05]  /*80f0*/  BRA `(.L_x_184) ;  /* 0xfffffff000a47947 */ /* 0x000fea000383ffff */
.L_x_148:
[----:B0-----:R0:W1:Y:S02]  /*8100*/  SYNCS.PHASECHK.TRANS64.TRYWAIT P0, [R6+URZ], R5 ;  /* 0x00000005060075a7 */ /* 0x001064000800017f */
[----:B-1----:R-:W-:Y:S05]  /*8110*/  @!P0 NANOSLEEP.SYNCS 0x989680 ;  /* 0x009896800000895d */ /* 0x002fea0003900000 */
[----:B------:R-:W1:Y:S02]  /*8120*/  @!P0 SYNCS.PHASECHK.TRANS64 P0, [R6+URZ], R5 ;  /* 0x00000005060085a7 */ /* 0x000e64000800007f */
[----:B-1----:R-:W-:Y:S05]  /*8130*/  @!P0 BRA `(.L_x_148) ;  /* 0xfffffffc00f08947 */ /* 0x002fea000383ffff */
[----:B------:R-:W-:Y:S05]  /*8140*/  BRA `(.L_x_185) ;  /* 0xfffffff000b47947 */ /* 0x000fea000383ffff */
.L_x_149:
[----:B0-----:R0:W1:Y:S02]  /*8150*/  SYNCS.PHASECHK.TRANS64.TRYWAIT P0, [R7+URZ], R4 ;  /* 0x00000004070075a7 */ /* 0x001064000800017f */
[----:B-1----:R-:W-:Y:S05]  /*8160*/  @!P0 NANOSLEEP.SYNCS 0x989680 ;  /* 0x009896800000895d */ /* 0x002fea0003900000 */
[----:B------:R-:W1:Y:S02]  /*8170*/  @!P0 SYNCS.PHASECHK.TRANS64 P0, [R7+URZ], R4 ;  /* 0x00000004070085a7 */ /* 0x000e64000800007f */
[----:B-1----:R-:W-:Y:S05]  /*8180*/  @!P0 BRA `(.L_x_149) ;  /* 0xfffffffc00f08947 */ /* 0x002fea000383ffff */
[----:B------:R-:W-:Y:S05]  /*8190*/  BRA `(.L_x_186) ;  /* 0xfffffff000c47947 */ /* 0x000fea000383ffff */
.L_x_150:
[----:B0-----:R0:W1:Y:S02]  /*81a0*/  SYNCS.PHASECHK.TRANS64.TRYWAIT P0, [R6+URZ], R5 ;  /* 0x00000005060075a7 */ /* 0x001064000800017f */
[----:B-1----:R-:W-:Y:S05]  /*81b0*/  @!P0 NANOSLEEP.SYNCS 0x989680 ;  /* 0x009896800000895d */ /* 0x002fea0003900000 */
[----:B------:R-:W1:Y:S02]  /*81c0*/  @!P0 SYNCS.PHASECHK.TRANS64 P0, [R6+URZ], R5 ;  /* 0x00000005060085a7 */ /* 0x000e64000800007f */
[----:B-1----:R-:W-:Y:S05]  /*81d0*/  @!P0 BRA `(.L_x_150) ;  /* 0xfffffffc00f08947 */ /* 0x002fea000383ffff */
[----:B------:R-:W-:Y:S05]  /*81e0*/  BRA `(.L_x_187) ;  /* 0xfffffff000d47947 */ /* 0x000fea000383ffff */
.L_x_151:
[----:B0-----:R0:W1:Y:S02]  /*81f0*/  SYNCS.PHASECHK.TRANS64.TRYWAIT P0, [R7+URZ], R4 ;  /* 0x00000004070075a7 */ /* 0x001064000800017f */
[----:B-1----:R-:W-:Y:S05]  /*8200*/  @!P0 NANOSLEEP.SYNCS 0x989680 ;  /* 0x009896800000895d */ /* 0x002fea0003900000 */
[----:B------:R-:W1:Y:S02]  /*8210*/  @!P0 SYNCS.PHASECHK.TRANS64 P0, [R7+URZ], R4 ;  /* 0x00000004070085a7 */ /* 0x000e64000800007f */
[----:B-1----:R-:W-:Y:S05]  /*8220*/  @!P0 BRA `(.L_x_151) ;  /* 0xfffffffc00f08947 */ /* 0x002fea000383ffff */
[----:B------:R-:W-:Y:S05]  /*8230*/  BRA `(.L_x_188) ;  /* 0xfffffff000e47947 */ /* 0x000fea000383ffff */
.L_x_152:
[----:B0-----:R0:W1:Y:S02]  /*8240*/  SYNCS.PHASECHK.TRANS64.TRYWAIT P0, [R6+URZ], R5 ;  /* 0x00000005060075a7 */ /* 0x001064000800017f */
[----:B-1----:R-:W-:Y:S05]  /*8250*/  @!P0 NANOSLEEP.SYNCS 0x989680 ;  /* 0x009896800000895d */ /* 0x002fea0003900000 */
[----:B------:R-:W1:Y:S02]  /*8260*/  @!P0 SYNCS.PHASECHK.TRANS64 P0, [R6+URZ], R5 ;  /* 0x00000005060085a7 */ /* 0x000e64000800007f */
[----:B-1----:R-:W-:Y:S05]  /*8270*/  @!P0 BRA `(.L_x_152) ;  /* 0xfffffffc00f08947 */ /* 0x002fea000383ffff */
[----:B------:R-:W-:Y:S05]  /*8280*/  BRA `(.L_x_189) ;  /* 0xfffffff000f47947 */ /* 0x000fea000383ffff */
.L_x_153:
[----:B0-----:R0:W1:Y:S02]  /*8290*/  SYNCS.PHASECHK.TRANS64.TRYWAIT P0, [R7+URZ], R4 ;  /* 0x00000004070075a7 */ /* 0x001064000800017f */
[----:B-1----:R-:W-:Y:S05]  /*82a0*/  @!P0 NANOSLEEP.SYNCS 0x989680 ;  /* 0x009896800000895d */ /* 0x002fea0003900000 */
[----:B------:R-:W1:Y:S02]  /*82b0*/  @!P0 SYNCS.PHASECHK.TRANS64 P0, [R7+URZ], R4 ;  /* 0x00000004070085a7 */ /* 0x000e64000800007f */
[----:B-1----:R-:W-:Y:S05]  /*82c0*/  @!P0 BRA `(.L_x_153) ;  /* 0xfffffffc00f08947 */ /* 0x002fea000383ffff */
[----:B------:R-:W-:Y:S05]  /*82d0*/  BRA `(.L_x_190) ;  /* 0xfffffff400047947 */ /* 0x000fea000383ffff */
.L_x_154:
[----:B-1----:R1:W2:Y:S02]  /*82e0*/  SYNCS.PHASECHK.TRANS64.TRYWAIT P0, [R6+URZ], R5 ;  /* 0x00000005060075a7 */ /* 0x0022a4000800017f */
[----:B--2---:R-:W-:Y:S05]  /*82f0*/  @!P0 NANOSLEEP.SYNCS 0x989680 ;  /* 0x009896800000895d */ /* 0x004fea0003900000 */
[----:B------:R-:W2:Y:S02]  /*8300*/  @!P0 SYNCS.PHASECHK.TRANS64 P0, [R6+URZ], R5 ;  /* 0x00000005060085a7 */ /* 0x000ea4000800007f */
[----:B--2---:R-:W-:Y:S05]  /*8310*/  @!P0 BRA `(.L_x_154) ;  /* 0xfffffffc00f08947 */ /* 0x004fea000383ffff */
[----:B------:R-:W-:Y:S05]  /*8320*/  BRA `(.L_x_191) ;  /* 0xfffffff4000c7947 */ /* 0x000fea000383ffff */
.L_x_192:
[----:B------:R-:W-:-:S00]  /*8330*/  BRA `(.L_x_192) ;  /* 0xfffffffc00fc7947 */ /* 0x000fc0000383ffff */
[----:B------:R-:W-:-:S00]  /*8340*/  NOP ;  /* 0x0000000000007918 */ /* 0x000fc00000000000 */
        /* <DEDUP_REMOVED lines=11> */
.L_x_193:


//--------------------- .nv.shared._ZN7cutlass13device_kernelINS_4gemm6kernel13GemmUniversalIN4cute5tupleIJiiiiEEENS1_10collective13CollectiveMmaINS1_37MainloopSm90TmaGmmaWarpSpecializedFP8ILi28ENS5_IJNS4_1CILi2EEENSA_ILi1EEESC_EEENS1_32KernelTmaWarpSpecializedPingpongEEENS5_IJNSA_ILi64EEESG_SG_EEENS_12float_e4m3_tENS5_IJlSC_lEEESI_SJ_NS4_8TiledMMAINS4_8MMA_AtomIJNS4_4SM904GMMA30MMA_64x64x32_F32E4M3E4M3_SS_TNILNSN_7ScaleInE1ELSP_1EEEEEENS4_6LayoutINS5_IJSC_SC_SC_EEENS5_IJNSA_ILi0EEESU_SU_EEEEENS5_IJNS4_10UnderscoreESX_SX_EEEEENS4_13SM90_TMA_LOADENS4_14ComposedLayoutINS4_7SwizzleILi2ELi4ELi3EEENS4_18smem_ptr_flag_bitsILi8EEENSS_INS5_IJNSA_ILi8EEESG_EEENS5_IJSG_SC_EEEEEEEvNS4_8identityENS4_23SM90_TMA_LOAD_MULTICASTES1A_vS1B_EENS_8epilogue10collective6detail29Sm90TmaWarpSpecializedAdapterINS1F_15DefaultEpilogueISI_SJ_SJ_NS1E_6thread17LinearCombinationISI_Li1EffLNS1J_9ScaleType4KindE0ELNS_15FloatRoundStyleE2ESI_EENS1_15EpilogueDefaultEEEEEvvEEEEvNT_6ParamsE --------------------------
	.section	.nv.shared._ZN7cutlass13device_kernelINS_4gemm6kernel13GemmUniversalIN4cute5tupleIJiiiiEEENS1_10collective13CollectiveMmaINS1_37MainloopSm90TmaGmmaWarpSpecializedFP8ILi28ENS5_IJNS4_1CILi2EEENSA_ILi1EEESC_EEENS1_32KernelTmaWarpSpecializedPingpongEEENS5_IJNSA_ILi64EEESG_SG_EEENS_12float_e4m3_tENS5_IJlSC_lEEESI_SJ_NS4_8TiledMMAINS4_8MMA_AtomIJNS4_4SM904GMMA30MMA_64x64x32_F32E4M3E4M3_SS_TNILNSN_7ScaleInE1ELSP_1EEEEEENS4_6LayoutINS5_IJSC_SC_SC_EEENS5_IJNSA_ILi0EEESU_SU_EEEEENS5_IJNS4_10UnderscoreESX_SX_EEEEENS4_13SM90_TMA_LOADENS4_14ComposedLayoutINS4_7SwizzleILi2ELi4ELi3EEENS4_18smem_ptr_flag_bitsILi8EEENSS_INS5_IJNSA_ILi8EEESG_EEENS5_IJSG_SC_EEEEEEEvNS4_8identityENS4_23SM90_TMA_LOAD_MULTICASTES1A_vS1B_EENS_8epilogue10collective6detail29Sm90TmaWarpSpecializedAdapterINS1F_15DefaultEpilogueISI_SJ_SJ_NS1E_6thread17LinearCombinationISI_Li1EffLNS1J_9ScaleType4KindE0ELNS_15FloatRoundStyleE2ESI_EENS1_15EpilogueDefaultEEEEEvvEEEEvNT_6ParamsE,"aw",@nobits
	.sectionflags	@""
	.align	16
	.zero		1024


//--------------------- .nv.shared.reserved.0     --------------------------
	.section	.nv.shared.reserved.0,"aw",@nobits
	.weak		__nv_reservedSMEM_offset_0_alias
	.size		__nv_reservedSMEM_offset_0_alias, 0, 0
	.other		__nv_reservedSMEM_offset_0_alias,@"STO_CUDA_RESERVED_SHARED STV_DEFAULT"
__nv_reservedSMEM_offset_0_alias:
	.zero		0


//--------------------- .nv.global                --------------------------
	.section	.nv.global,"aw",@nobits
.nv.global:
	.type		_ZN40_INTERNAL_e33ce0d5_4_k_cu_9844904c_145654cute1_E,@object
	.size		_ZN40_INTERNAL_e33ce0d5_4_k_cu_9844904c_145654cute1_E,(_ZN40_INTERNAL_e33ce0d5_4_k_cu_9844904c_145654cuda3std3__45__cpo6cbeginE - _ZN40_INTERNAL_e33ce0d5_4_k_cu_9844904c_145654cute1_E)
_ZN40_INTERNAL_e33ce0d5_4_k_cu_9844904c_145654cute1_E:
	.zero		1
	.type		_ZN40_INTERNAL_e33ce0d5_4_k_cu_9844904c_145654cuda3std3__45__cpo6cbeginE,@object
	.size		_ZN40_INTERNAL_e33ce0d5_4_k_cu_9844904c_145654cuda3std3__45__cpo6cbeginE,(_ZN40_INTERNAL_e33ce0d5_4_k_cu_9844904c_145654cuda3std3__48in_placeE - _ZN40_INTERNAL_e33ce0d5_4_k_cu_9844904c_145654cuda3std3__45__cpo6cbeginE)
_ZN40_INTERNAL_e33ce0d5_4_k_cu_9844904c_145654cuda3std3__45__cpo6cbeginE:
	.zero		1
	.type		_ZN40_INTERNAL_e33ce0d5_4_k_cu_9844904c_145654cuda3std3__48in_placeE,@object
	.size		_ZN40_INTERNAL_e33ce0d5_4_k_cu_9844904c_145654cuda3std3__48in_placeE,(_ZN40_INTERNAL_e33ce0d5_4_k_cu_9844904c_145654cuda3std6ranges3__45__cpo9iter_moveE - _ZN40_INTERNAL_e33ce0d5_4_k_cu_9844904c_145654cuda3std3__48in_placeE)
_ZN40_INTERNAL_e33ce0d5_4_k_cu_9844904c_145654cuda3std3__48in_placeE:
	.zero		1
	.type		_ZN40_INTERNAL_e33ce0d5_4_k_cu_9844904c_145654cuda3std6ranges3__45__cpo9iter_moveE,@object
	.size		_ZN40_INTERNAL_e33ce0d5_4_k_cu_9844904c_145654cuda3std6ranges3__45__cpo9iter_moveE,(_ZN40_INTERNAL_e33ce0d5_4_k_cu_9844904c_145654cuda3std3__45__cpo5beginE - _ZN40_INTERNAL_e33ce0d5_4_k_cu_9844904c_145654cuda3std6ranges3__45__cpo9iter_moveE)
_ZN40_INTERNAL_e33ce0d5_4_k_cu_9844904c_145654cuda3std6ranges3__45__cpo9iter_moveE:
	.zero		1
	.type		_ZN40_INTERNAL_e33ce0d5_4_k_cu_9844904c_145654cuda3std3__45__cpo5beginE,@object
	.size		_ZN40_INTERNAL_e33ce0d5_4_k_cu_9844904c_145654cuda3std3__45__cpo5beginE,(_ZN40_INTERNAL_e33ce0d5_4_k_cu_9844904c_145654cuda3std3__442_GLOBAL__N__e33ce0d5_4_k_cu_9844904c_145656ignoreE - _ZN40_INTERNAL_e33ce0d5_4_k_cu_9844904c_145654cuda3std3__45__cpo5beginE)
_ZN40_INTERNAL_e33ce0d5_4_k_cu_9844904c_145654cuda3std3__45__cpo5beginE:
	.zero		1
	.type		_ZN40_INTERNAL_e33ce0d5_4_k_cu_9844904c_145654cuda3std3__442_GLOBAL__N__e33ce0d5_4_k_cu_9844904c_145656ignoreE,@object
	.size		_ZN40_INTERNAL_e33ce0d5_4_k_cu_9844904c_145654cuda3std3__442_GLOBAL__N__e33ce0d5_4_k_cu_9844904c_145656ignoreE,(_ZN40_INTERNAL_e33ce0d5_4_k_cu_9844904c_145654cute7productE - _ZN40_INTERNAL_e33ce0d5_4_k_cu_9844904c_145654cuda3std3__442_GLOBAL__N__e33ce0d5_4_k_cu_9844904c_145656ignoreE)
_ZN40_INTERNAL_e33ce0d5_4_k_cu_9844904c_145654cuda3std3__442_GLOBAL__N__e33ce0d5_4_k_cu_9844904c_145656ignoreE:
	.zero		1
	.type		_ZN40_INTERNAL_e33ce0d5_4_k_cu_9844904c_145654cute7productE,@object
	.size		_ZN40_INTERNAL_e33ce0d5_4_k_cu_9844904c_145654cute7productE,(_ZN40_INTERNAL_e33ce0d5_4_k_cu_9844904c_145654cuda3std3__45__cpo3endE - _ZN40_INTERNAL_e33ce0d5_4_k_cu_9844904c_145654cute7productE)
_ZN40_INTERNAL_e33ce0d5_4_k_cu_9844904c_145654cute7productE:
	.zero		1
	.type		_ZN40_INTERNAL_e33ce0d5_4_k_cu_9844904c_145654cuda3std3__45__cpo3endE,@object
	.size		_ZN40_INTERNAL_e33ce0d5_4_k_cu_9844904c_145654cuda3std3__45__cpo3endE,(_ZN40_INTERNAL_e33ce0d5_4_k_cu_9844904c_145654cuda3std3__419piecewise_constructE - _ZN40_INTERNAL_e33ce0d5_4_k_cu_9844904c_145654cuda3std3__45__cpo3endE)
_ZN40_INTERNAL_e33ce0d5_4_k_cu_9844904c_145654cuda3std3__45__cpo3endE:
	.zero		1
	.type		_ZN40_INTERNAL_e33ce0d5_4_k_cu_9844904c_145654cuda3std3__419piecewise_constructE,@object
	.size		_ZN40_INTERNAL_e33ce0d5_4_k_cu_9844904c_145654cuda3std3__419piecewise_constructE,(_ZN40_INTERNAL_e33ce0d5_4_k_cu_9844904c_145654cuda3std3__45__cpo4cendE - _ZN40_INTERNAL_e33ce0d5_4_k_cu_9844904c_145654cuda3std3__419piecewise_constructE)
_ZN40_INTERNAL_e33ce0d5_4_k_cu_9844904c_145654cuda3std3__419piecewise_constructE:
	.zero		1
	.type		_ZN40_INTERNAL_e33ce0d5_4_k_cu_9844904c_145654cuda3std3__45__cpo4cendE,@object
	.size		_ZN40_INTERNAL_e33ce0d5_4_k_cu_9844904c_145654cuda3std3__45__cpo4cendE,(_ZN40_INTERNAL_e33ce0d5_4_k_cu_9844904c_145654cuda3std6ranges3__45__cpo4swapE - _ZN40_INTERNAL_e33ce0d5_4_k_cu_9844904c_145654cuda3std3__45__cpo4cendE)
_ZN40_INTERNAL_e33ce0d5_4_k_cu_9844904c_145654cuda3std3__45__cpo4cendE:
	.zero		1
	.type		_ZN40_INTERNAL_e33ce0d5_4_k_cu_9844904c_145654cuda3std6ranges3__45__cpo4swapE,@object
	.size		_ZN40_INTERNAL_e33ce0d5_4_k_cu_9844904c_145654cuda3std6ranges3__45__cpo4swapE,(.L_7 - _ZN40_INTERNAL_e33ce0d5_4_k_cu_9844904c_145654cuda3std6ranges3__45__cpo4swapE)
_ZN40_INTERNAL_e33ce0d5_4_k_cu_9844904c_145654cuda3std6ranges3__45__cpo4swapE:
	.zero		1
.L_7:


//--------------------- .nv.constant0._ZN7cutlass13device_kernelINS_4gemm6kernel13GemmUniversalIN4cute5tupleIJiiiiEEENS1_10collective13CollectiveMmaINS1_37MainloopSm90TmaGmmaWarpSpecializedFP8ILi28ENS5_IJNS4_1CILi2EEENSA_ILi1EEESC_EEENS1_32KernelTmaWarpSpecializedPingpongEEENS5_IJNSA_ILi64EEESG_SG_EEENS_12float_e4m3_tENS5_IJlSC_lEEESI_SJ_NS4_8TiledMMAINS4_8MMA_AtomIJNS4_4SM904GMMA30MMA_64x64x32_F32E4M3E4M3_SS_TNILNSN_7ScaleInE1ELSP_1EEEEEENS4_6LayoutINS5_IJSC_SC_SC_EEENS5_IJNSA_ILi0EEESU_SU_EEEEENS5_IJNS4_10UnderscoreESX_SX_EEEEENS4_13SM90_TMA_LOADENS4_14ComposedLayoutINS4_7SwizzleILi2ELi4ELi3EEENS4_18smem_ptr_flag_bitsILi8EEENSS_INS5_IJNSA_ILi8EEESG_EEENS5_IJSG_SC_EEEEEEEvNS4_8identityENS4_23SM90_TMA_LOAD_MULTICASTES1A_vS1B_EENS_8epilogue10collective6detail29Sm90TmaWarpSpecializedAdapterINS1F_15DefaultEpilogueISI_SJ_SJ_NS1E_6thread17LinearCombinationISI_Li1EffLNS1J_9ScaleType4KindE0ELNS_15FloatRoundStyleE2ESI_EENS1_15EpilogueDefaultEEEEEvvEEEEvNT_6ParamsE --------------------------
	.section	.nv.constant0._ZN7cutlass13device_kernelINS_4gemm6kernel13GemmUniversalIN4cute5tupleIJiiiiEEENS1_10collective13CollectiveMmaINS1_37MainloopSm90TmaGmmaWarpSpecializedFP8ILi28ENS5_IJNS4_1CILi2EEENSA_ILi1EEESC_EEENS1_32KernelTmaWarpSpecializedPingpongEEENS5_IJNSA_ILi64EEESG_SG_EEENS_12float_e4m3_tENS5_IJlSC_lEEESI_SJ_NS4_8TiledMMAINS4_8MMA_AtomIJNS4_4SM904GMMA30MMA_64x64x32_F32E4M3E4M3_SS_TNILNSN_7ScaleInE1ELSP_1EEEEEENS4_6LayoutINS5_IJSC_SC_SC_EEENS5_IJNSA_ILi0EEESU_SU_EEEEENS5_IJNS4_10UnderscoreESX_SX_EEEEENS4_13SM90_TMA_LOADENS4_14ComposedLayoutINS4_7SwizzleILi2ELi4ELi3EEENS4_18smem_ptr_flag_bitsILi8EEENSS_INS5_IJNSA_ILi8EEESG_EEENS5_IJSG_SC_EEEEEEEvNS4_8identityENS4_23SM90_TMA_LOAD_MULTICASTES1A_vS1B_EENS_8epilogue10collective6detail29Sm90TmaWarpSpecializedAdapterINS1F_15DefaultEpilogueISI_SJ_SJ_NS1E_6thread17LinearCombinationISI_Li1EffLNS1J_9ScaleType4KindE0ELNS_15FloatRoundStyleE2ESI_EENS1_15EpilogueDefaultEEEEEvvEEEEvNT_6ParamsE,"a",@progbits
	.sectionflags	@""
	.align	4
.nv.constant0._ZN7cutlass13device_kernelINS_4gemm6kernel13GemmUniversalIN4cute5tupleIJiiiiEEENS1_10collective13CollectiveMmaINS1_37MainloopSm90TmaGmmaWarpSpecializedFP8ILi28ENS5_IJNS4_1CILi2EEENSA_ILi1EEESC_EEENS1_32KernelTmaWarpSpecializedPingpongEEENS5_IJNSA_ILi64EEESG_SG_EEENS_12float_e4m3_tENS5_IJlSC_lEEESI_SJ_NS4_8TiledMMAINS4_8MMA_AtomIJNS4_4SM904GMMA30MMA_64x64x32_F32E4M3E4M3_SS_TNILNSN_7ScaleInE1ELSP_1EEEEEENS4_6LayoutINS5_IJSC_SC_SC_EEENS5_IJNSA_ILi0EEESU_SU_EEEEENS5_IJNS4_10UnderscoreESX_SX_EEEEENS4_13SM90_TMA_LOADENS4_14ComposedLayoutINS4_7SwizzleILi2ELi4ELi3EEENS4_18smem_ptr_flag_bitsILi8EEENSS_INS5_IJNSA_ILi8EEESG_EEENS5_IJSG_SC_EEEEEEEvNS4_8identityENS4_23SM90_TMA_LOAD_MULTICASTES1A_vS1B_EENS_8epilogue10collective6detail29Sm90TmaWarpSpecializedAdapterINS1F_15DefaultEpilogueISI_SJ_SJ_NS1E_6thread17LinearCombinationISI_Li1EffLNS1J_9ScaleType4KindE0ELNS_15FloatRoundStyleE2ESI_EENS1_15EpilogueDefaultEEEEEvvEEEEvNT_6ParamsE:
	.zero		1664


//--------------------- SYMBOLS --------------------------

	.type		.nv.reservedSmem.offset0,@object
	.size		.nv.reservedSmem.offset0,0x4
